	.target	sm_90a

	.elftype	@"ET_EXEC"


//--------------------- .note.nv.tkinfo           --------------------------
	.section	.note.nv.tkinfo,"",@"SHT_NOTE"
	.sectionflags	@"SHF_NOTE_NV_TKINFO"
	.tkinfo
        /*0018*/ 	.word	0x00000002
        /*0030*/ 	.string	""
        /*0030*/ 	.string	"ptxas"
        /*0030*/ 	.string	"Cuda compilation tools, release 13.0, V13.0.88"
        /*0030*/ 	.string	"Build cuda_13.0.r13.0/compiler.36424714_0"
        /*0030*/ 	.string	"-arch sm_90a -m 64 "



//--------------------- .note.nv.cuinfo           --------------------------
	.section	.note.nv.cuinfo,"",@"SHT_NOTE"
	.sectionflags	@"SHF_NOTE_NV_CUINFO"
        /*0018*/ 	.short	0x0002
        /*001a*/ 	.short	0x005a
        /*001c*/ 	.short	0x0082
	.zero		2


//--------------------- .nv.info                  --------------------------
	.section	.nv.info,"",@"SHT_CUDA_INFO"
	.align	4


	//----- nvinfo : EIATTR_REGCOUNT
	.align		4
        /*0000*/ 	.byte	0x04, 0x2f
        /*0002*/ 	.short	(.L_12 - .L_11)
	.align		4
.L_11:
        /*0004*/ 	.word	index@(_ZN7cutlass13device_kernelINS_4conv6kernel13ConvUniversalINS1_16ConvProblemShapeILNS1_8OperatorE2ELi2EEENS1_10collective14CollectiveConvINS1_46MainloopSm90TmaGmmaWarpSpecializedImplicitGemmILS5_2ELi9ELi2EN4cute5tupleIJNSA_1CILi1EEESD_SD_EEENS1_36KernelImplicitTmaWarpSpecializedSm90ELi1EEENSB_IJNSC_ILi64EEENSB_IJNSC_ILi128EEEEEENSB_IJSH_EEEEEENS_6half_tESM_NSA_8TiledMMAINSA_8MMA_AtomIJNSA_4SM904GMMA26MMA_64x128x16_F32F16F16_SSILNSQ_5MajorE1ELSS_1ELNSQ_7ScaleInE1ELST_1EEEEEENSA_6LayoutISE_NSB_IJNSC_ILi0EEESX_SX_EEEEENSB_IJNSA_10UnderscoreES10_S10_EEEEENS7_6detail26Sm90ImplicitGemmTileTraitsINSA_13SM90_TMA_LOADENSA_14ComposedLayoutINSA_7SwizzleILi3ELi4ELi3EEENSA_18smem_ptr_flag_bitsILi16EEENSW_INSB_IJNSB_IJSH_SD_EEENSB_IJNSC_ILi8EEES1C_EEENSB_IJSD_NSC_ILi9EEEEEEEEENSB_IJNSB_IJSD_SX_EEENSB_IJSH_NSC_ILi512EEEEEENSB_IJSX_NSC_ILi4096EEEEEEEEEEEEEvEENS14_INSA_20SM90_TMA_LOAD_IM2COLENS16_IS18_S1A_NSW_INSB_IJNSB_IJSH_NSC_ILi2EEEEEES1D_S1F_EEENSB_IJNSB_IJSD_S1K_EEES1J_NSB_IJSX_NSC_ILi8192EEEEEEEEEEEEEvEEEENS_8epilogue10collective6detail29Sm90TmaWarpSpecializedAdapterINS23_15DefaultEpilogueISM_NSB_IJlNSB_IJSD_llEEESX_EEES28_NS22_6thread17LinearCombinationISM_Li1EffLNS29_9ScaleType4KindE0ELNS_15FloatRoundStyleE2ESM_EENS_4gemm15EpilogueDefaultEEEEEvvEEEEvNT_6ParamsE)
        /*0008*/ 	.word	0x00000064


	//----- nvinfo : EIATTR_FRAME_SIZE
	.align		4
.L_12:
        /*000c*/ 	.byte	0x04, 0x11
        /*000e*/ 	.short	(.L_14 - .L_13)
	.align		4
.L_13:
        /*0010*/ 	.word	index@(_ZN7cutlass13device_kernelINS_4conv6kernel13ConvUniversalINS1_16ConvProblemShapeILNS1_8OperatorE2ELi2EEENS1_10collective14CollectiveConvINS1_46MainloopSm90TmaGmmaWarpSpecializedImplicitGemmILS5_2ELi9ELi2EN4cute5tupleIJNSA_1CILi1EEESD_SD_EEENS1_36KernelImplicitTmaWarpSpecializedSm90ELi1EEENSB_IJNSC_ILi64EEENSB_IJNSC_ILi128EEEEEENSB_IJSH_EEEEEENS_6half_tESM_NSA_8TiledMMAINSA_8MMA_AtomIJNSA_4SM904GMMA26MMA_64x128x16_F32F16F16_SSILNSQ_5MajorE1ELSS_1ELNSQ_7ScaleInE1ELST_1EEEEEENSA_6LayoutISE_NSB_IJNSC_ILi0EEESX_SX_EEEEENSB_IJNSA_10UnderscoreES10_S10_EEEEENS7_6detail26Sm90ImplicitGemmTileTraitsINSA_13SM90_TMA_LOADENSA_14ComposedLayoutINSA_7SwizzleILi3ELi4ELi3EEENSA_18smem_ptr_flag_bitsILi16EEENSW_INSB_IJNSB_IJSH_SD_EEENSB_IJNSC_ILi8EEES1C_EEENSB_IJSD_NSC_ILi9EEEEEEEEENSB_IJNSB_IJSD_SX_EEENSB_IJSH_NSC_ILi512EEEEEENSB_IJSX_NSC_ILi4096EEEEEEEEEEEEEvEENS14_INSA_20SM90_TMA_LOAD_IM2COLENS16_IS18_S1A_NSW_INSB_IJNSB_IJSH_NSC_ILi2EEEEEES1D_S1F_EEENSB_IJNSB_IJSD_S1K_EEES1J_NSB_IJSX_NSC_ILi8192EEEEEEEEEEEEEvEEEENS_8epilogue10collective6detail29Sm90TmaWarpSpecializedAdapterINS23_15DefaultEpilogueISM_NSB_IJlNSB_IJSD_llEEESX_EEES28_NS22_6thread17LinearCombinationISM_Li1EffLNS29_9ScaleType4KindE0ELNS_15FloatRoundStyleE2ESM_EENS_4gemm15EpilogueDefaultEEEEEvvEEEEvNT_6ParamsE)
        /*0014*/ 	.word	0x00000000


	//----- nvinfo : EIATTR_MIN_STACK_SIZE
	.align		4
.L_14:
        /*0018*/ 	.byte	0x04, 0x12
        /*001a*/ 	.short	(.L_16 - .L_15)
	.align		4
.L_15:
        /*001c*/ 	.word	index@(_ZN7cutlass13device_kernelINS_4conv6kernel13ConvUniversalINS1_16ConvProblemShapeILNS1_8OperatorE2ELi2EEENS1_10collective14CollectiveConvINS1_46MainloopSm90TmaGmmaWarpSpecializedImplicitGemmILS5_2ELi9ELi2EN4cute5tupleIJNSA_1CILi1EEESD_SD_EEENS1_36KernelImplicitTmaWarpSpecializedSm90ELi1EEENSB_IJNSC_ILi64EEENSB_IJNSC_ILi128EEEEEENSB_IJSH_EEEEEENS_6half_tESM_NSA_8TiledMMAINSA_8MMA_AtomIJNSA_4SM904GMMA26MMA_64x128x16_F32F16F16_SSILNSQ_5MajorE1ELSS_1ELNSQ_7ScaleInE1ELST_1EEEEEENSA_6LayoutISE_NSB_IJNSC_ILi0EEESX_SX_EEEEENSB_IJNSA_10UnderscoreES10_S10_EEEEENS7_6detail26Sm90ImplicitGemmTileTraitsINSA_13SM90_TMA_LOADENSA_14ComposedLayoutINSA_7SwizzleILi3ELi4ELi3EEENSA_18smem_ptr_flag_bitsILi16EEENSW_INSB_IJNSB_IJSH_SD_EEENSB_IJNSC_ILi8EEES1C_EEENSB_IJSD_NSC_ILi9EEEEEEEEENSB_IJNSB_IJSD_SX_EEENSB_IJSH_NSC_ILi512EEEEEENSB_IJSX_NSC_ILi4096EEEEEEEEEEEEEvEENS14_INSA_20SM90_TMA_LOAD_IM2COLENS16_IS18_S1A_NSW_INSB_IJNSB_IJSH_NSC_ILi2EEEEEES1D_S1F_EEENSB_IJNSB_IJSD_S1K_EEES1J_NSB_IJSX_NSC_ILi8192EEEEEEEEEEEEEvEEEENS_8epilogue10collective6detail29Sm90TmaWarpSpecializedAdapterINS23_15DefaultEpilogueISM_NSB_IJlNSB_IJSD_llEEESX_EEES28_NS22_6thread17LinearCombinationISM_Li1EffLNS29_9ScaleType4KindE0ELNS_15FloatRoundStyleE2ESM_EENS_4gemm15EpilogueDefaultEEEEEvvEEEEvNT_6ParamsE)
        /*0020*/ 	.word	0x00000000
.L_16:


//--------------------- .nv.compat                --------------------------
	.section	.nv.compat,"",@"SHT_CUDA_COMPAT_INFO"
	.align	4
        /*0000*/ 	.byte	0x02, 0x09, 0x01, 0x00, 0x02, 0x02, 0x04, 0x00, 0x02, 0x05, 0x05, 0x00, 0x03, 0x07, 0x01, 0x01
        /*0010*/ 	.byte	0x02, 0x03, 0x01, 0x00, 0x02, 0x06, 0x01, 0x00, 0x04, 0x0b, 0x08, 0x00, 0x00, 0x00, 0x00, 0x00
        /*0020*/ 	.byte	0x00, 0x00, 0x00, 0x00


//--------------------- .nv.info._ZN7cutlass13device_kernelINS_4conv6kernel13ConvUniversalINS1_16ConvProblemShapeILNS1_8OperatorE2ELi2EEENS1_10collective14CollectiveConvINS1_46MainloopSm90TmaGmmaWarpSpecializedImplicitGemmILS5_2ELi9ELi2EN4cute5tupleIJNSA_1CILi1EEESD_SD_EEENS1_36KernelImplicitTmaWarpSpecializedSm90ELi1EEENSB_IJNSC_ILi64EEENSB_IJNSC_ILi128EEEEEENSB_IJSH_EEEEEENS_6half_tESM_NSA_8TiledMMAINSA_8MMA_AtomIJNSA_4SM904GMMA26MMA_64x128x16_F32F16F16_SSILNSQ_5MajorE1ELSS_1ELNSQ_7ScaleInE1ELST_1EEEEEENSA_6LayoutISE_NSB_IJNSC_ILi0EEESX_SX_EEEEENSB_IJNSA_10UnderscoreES10_S10_EEEEENS7_6detail26Sm90ImplicitGemmTileTraitsINSA_13SM90_TMA_LOADENSA_14ComposedLayoutINSA_7SwizzleILi3ELi4ELi3EEENSA_18smem_ptr_flag_bitsILi16EEENSW_INSB_IJNSB_IJSH_SD_EEENSB_IJNSC_ILi8EEES1C_EEENSB_IJSD_NSC_ILi9EEEEEEEEENSB_IJNSB_IJSD_SX_EEENSB_IJSH_NSC_ILi512EEEEEENSB_IJSX_NSC_ILi4096EEEEEEEEEEEEEvEENS14_INSA_20SM90_TMA_LOAD_IM2COLENS16_IS18_S1A_NSW_INSB_IJNSB_IJSH_NSC_ILi2EEEEEES1D_S1F_EEENSB_IJNSB_IJSD_S1K_EEES1J_NSB_IJSX_NSC_ILi8192EEEEEEEEEEEEEvEEEENS_8epilogue10collective6detail29Sm90TmaWarpSpecializedAdapterINS23_15DefaultEpilogueISM_NSB_IJlNSB_IJSD_llEEESX_EEES28_NS22_6thread17LinearCombinationISM_Li1EffLNS29_9ScaleType4KindE0ELNS_15FloatRoundStyleE2ESM_EENS_4gemm15EpilogueDefaultEEEEEvvEEEEvNT_6ParamsE --------------------------
	.section	.nv.info._ZN7cutlass13device_kernelINS_4conv6kernel13ConvUniversalINS1_16ConvProblemShapeILNS1_8OperatorE2ELi2EEENS1_10collective14CollectiveConvINS1_46MainloopSm90TmaGmmaWarpSpecializedImplicitGemmILS5_2ELi9ELi2EN4cute5tupleIJNSA_1CILi1EEESD_SD_EEENS1_36KernelImplicitTmaWarpSpecializedSm90ELi1EEENSB_IJNSC_ILi64EEENSB_IJNSC_ILi128EEEEEENSB_IJSH_EEEEEENS_6half_tESM_NSA_8TiledMMAINSA_8MMA_AtomIJNSA_4SM904GMMA26MMA_64x128x16_F32F16F16_SSILNSQ_5MajorE1ELSS_1ELNSQ_7ScaleInE1ELST_1EEEEEENSA_6LayoutISE_NSB_IJNSC_ILi0EEESX_SX_EEEEENSB_IJNSA_10UnderscoreES10_S10_EEEEENS7_6detail26Sm90ImplicitGemmTileTraitsINSA_13SM90_TMA_LOADENSA_14ComposedLayoutINSA_7SwizzleILi3ELi4ELi3EEENSA_18smem_ptr_flag_bitsILi16EEENSW_INSB_IJNSB_IJSH_SD_EEENSB_IJNSC_ILi8EEES1C_EEENSB_IJSD_NSC_ILi9EEEEEEEEENSB_IJNSB_IJSD_SX_EEENSB_IJSH_NSC_ILi512EEEEEENSB_IJSX_NSC_ILi4096EEEEEEEEEEEEEvEENS14_INSA_20SM90_TMA_LOAD_IM2COLENS16_IS18_S1A_NSW_INSB_IJNSB_IJSH_NSC_ILi2EEEEEES1D_S1F_EEENSB_IJNSB_IJSD_S1K_EEES1J_NSB_IJSX_NSC_ILi8192EEEEEEEEEEEEEvEEEENS_8epilogue10collective6detail29Sm90TmaWarpSpecializedAdapterINS23_15DefaultEpilogueISM_NSB_IJlNSB_IJSD_llEEESX_EEES28_NS22_6thread17LinearCombinationISM_Li1EffLNS29_9ScaleType4KindE0ELNS_15FloatRoundStyleE2ESM_EENS_4gemm15EpilogueDefaultEEEEEvvEEEEvNT_6ParamsE,"",@"SHT_CUDA_INFO"
	.sectionflags	@""
	.align	4


	//----- nvinfo : EIATTR_CUDA_API_VERSION
	.align		4
        /*0000*/ 	.byte	0x04, 0x37
        /*0002*/ 	.short	(.L_18 - .L_17)
.L_17:
        /*0004*/ 	.word	0x00000082


	//----- nvinfo : EIATTR_KPARAM_INFO
	.align		4
.L_18:
        /*0008*/ 	.byte	0x04, 0x17
        /*000a*/ 	.short	(.L_20 - .L_19)
.L_19:
        /*000c*/ 	.word	0x00000000
        /*0010*/ 	.short	0x0000
        /*0012*/ 	.short	0x0070
        /*0014*/ 	.byte	0x00, 0xf0, 0x01, 0x0e


	//----- nvinfo : EIATTR_SPARSE_MMA_MASK
	.align		4
.L_20:
        /*0018*/ 	.byte	0x03, 0x50
        /*001a*/ 	.short	0x0000


	//----- nvinfo : EIATTR_MAXREG_COUNT
	.align		4
        /*001c*/ 	.byte	0x03, 0x1b
        /*001e*/ 	.short	0x00ff


	//----- nvinfo : EIATTR_NUM_BARRIERS
	.align		4
        /*0020*/ 	.byte	0x02, 0x4c
        /*0022*/ 	.byte	0x01
	.zero		1


	//----- nvinfo : EIATTR_MERCURY_ISA_VERSION
	.align		4
        /*0024*/ 	.byte	0x03, 0x5f
        /*0026*/ 	.short	0x0101


	//----- nvinfo : EIATTR_COOP_GROUP_MASK_REGIDS
	.align		4
        /*0028*/ 	.byte	0x04, 0x29
        /*002a*/ 	.short	(.L_22 - .L_21)


	//   ....[0]....
.L_21:
        /*002c*/ 	.word	0xffffffff


	//   ....[1]....
        /*0030*/ 	.word	0xffffffff


	//   ....[2]....
        /*0034*/ 	.word	0xffffffff


	//----- nvinfo : EIATTR_COOP_GROUP_INSTR_OFFSETS
	.align		4
.L_22:
        /*0038*/ 	.byte	0x04, 0x28
        /*003a*/ 	.short	(.L_24 - .L_23)


	//   ....[0]....
.L_23:
        /*003c*/ 	.word	0x00000060


	//   ....[1]....
        /*0040*/ 	.word	0x00000070


	//   ....[2]....
        /*0044*/ 	.word	0x00000130


	//----- nvinfo : EIATTR_MBARRIER_INSTR_OFFSETS
	.align		4
.L_24:
        /*0048*/ 	.byte	0x04, 0x39
        /*004a*/ 	.short	(.L_26 - .L_25)


	//   ....[0]....
.L_25:
        /*004c*/ 	.word	0x00000270
        /*0050*/ 	.word	0x000000ff
        /*0054*/ 	.word	0x00036000
        /*0058*/ 	.short	0x0100
        /*005a*/ 	.byte	0x08
	.zero		1


	//   ....[1]....
        /*005c*/ 	.word	0x00000280
        /*0060*/ 	.word	0x000000ff
        /*0064*/ 	.word	0x00036048
        /*0068*/ 	.short	0x0100
        /*006a*/ 	.byte	0x08
	.zero		1


	//   ....[2]....
        /*006c*/ 	.word	0x00000290
        /*0070*/ 	.word	0x000000ff
        /*0074*/ 	.word	0x00036008
        /*0078*/ 	.short	0x0100
        /*007a*/ 	.byte	0x08
	.zero		1


	//   ....[3]....
        /*007c*/ 	.word	0x000002a0
        /*0080*/ 	.word	0x000000ff
        /*0084*/ 	.word	0x00036050
        /*0088*/ 	.short	0x0100
        /*008a*/ 	.byte	0x08
	.zero		1


	//   ....[4]....
        /*008c*/ 	.word	0x000002b0
        /*0090*/ 	.word	0x000000ff
        /*0094*/ 	.word	0x00036010
        /*0098*/ 	.short	0x0100
        /*009a*/ 	.byte	0x08
	.zero		1


	//   ....[5]....
        /*009c*/ 	.word	0x000002c0
        /*00a0*/ 	.word	0x000000ff
        /*00a4*/ 	.word	0x00036058
        /*00a8*/ 	.short	0x0100
        /*00aa*/ 	.byte	0x08
	.zero		1


	//   ....[6]....
        /*00ac*/ 	.word	0x000002d0
        /*00b0*/ 	.word	0x000000ff
        /*00b4*/ 	.word	0x00036018
        /*00b8*/ 	.short	0x0100
        /*00ba*/ 	.byte	0x08
	.zero		1


	//   ....[7]....
        /*00bc*/ 	.word	0x000002e0
        /*00c0*/ 	.word	0x000000ff
        /*00c4*/ 	.word	0x00036060
        /*00c8*/ 	.short	0x0100
        /*00ca*/ 	.byte	0x08
	.zero		1


	//   ....[8]....
        /*00cc*/ 	.word	0x000002f0
        /*00d0*/ 	.word	0x000000ff
        /*00d4*/ 	.word	0x00036020
        /*00d8*/ 	.short	0x0100
        /*00da*/ 	.byte	0x08
	.zero		1


	//   ....[9]....
        /*00dc*/ 	.word	0x00000300
        /*00e0*/ 	.word	0x000000ff
        /*00e4*/ 	.word	0x00036068
        /*00e8*/ 	.short	0x0100
        /*00ea*/ 	.byte	0x08
	.zero		1


	//   ....[10]....
        /*00ec*/ 	.word	0x00000310
        /*00f0*/ 	.word	0x000000ff
        /*00f4*/ 	.word	0x00036028
        /*00f8*/ 	.short	0x0100
        /*00fa*/ 	.byte	0x08
	.zero		1


	//   ....[11]....
        /*00fc*/ 	.word	0x00000320
        /*0100*/ 	.word	0x000000ff
        /*0104*/ 	.word	0x00036070
        /*0108*/ 	.short	0x0100
        /*010a*/ 	.byte	0x08
	.zero		1


	//   ....[12]....
        /*010c*/ 	.word	0x00000330
        /*0110*/ 	.word	0x000000ff
        /*0114*/ 	.word	0x00036030
        /*0118*/ 	.short	0x0100
        /*011a*/ 	.byte	0x08
	.zero		1


	//   ....[13]....
        /*011c*/ 	.word	0x00000340
        /*0120*/ 	.word	0x000000ff
        /*0124*/ 	.word	0x00036078
        /*0128*/ 	.short	0x0100
        /*012a*/ 	.byte	0x08
	.zero		1


	//   ....[14]....
        /*012c*/ 	.word	0x00000350
        /*0130*/ 	.word	0x000000ff
        /*0134*/ 	.word	0x00036038
        /*0138*/ 	.short	0x0100
        /*013a*/ 	.byte	0x08
	.zero		1


	//   ....[15]....
        /*013c*/ 	.word	0x00000360
        /*0140*/ 	.word	0x000000ff
        /*0144*/ 	.word	0x00036080
        /*0148*/ 	.short	0x0100
        /*014a*/ 	.byte	0x08
	.zero		1


	//   ....[16]....
        /*014c*/ 	.word	0x00000370
        /*0150*/ 	.word	0x000000ff
        /*0154*/ 	.word	0x00036040
        /*0158*/ 	.short	0x0100
        /*015a*/ 	.byte	0x08
	.zero		1


	//   ....[17]....
        /*015c*/ 	.word	0x00000380
        /*0160*/ 	.word	0x000000ff
        /*0164*/ 	.word	0x00036088
        /*0168*/ 	.short	0x0100
        /*016a*/ 	.byte	0x08
	.zero		1


	//   ....[18]....
        /*016c*/ 	.word	0x00000dd0
        /*0170*/ 	.word	0x00000004
        /*0174*/ 	.word	0x00036000
        /*0178*/ 	.short	0x010a
        /*017a*/ 	.byte	0x3f
	.zero		1


	//   ....[19]....
        /*017c*/ 	.word	0x00001150
        /*0180*/ 	.word	0x0000000a
        /*0184*/ 	.word	0x00036000
        /*0188*/ 	.short	0x010a
        /*018a*/ 	.byte	0x3f
	.zero		1


	//   ....[20]....
        /*018c*/ 	.word	0x00001370
        /*0190*/ 	.word	0x000000ff
        /*0194*/ 	.word	0x00000000
        /*0198*/ 	.short	0x0101
        /*019a*/ 	.byte	0x06
	.zero		1


	//   ....[21]....
        /*019c*/ 	.word	0x00001580
        /*01a0*/ 	.word	0x00000003
        /*01a4*/ 	.word	0x00000000
        /*01a8*/ 	.short	0x0101
        /*01aa*/ 	.byte	0x3f
	.zero		1


	//   ....[22]....
        /*01ac*/ 	.word	0x00005eb0
        /*01b0*/ 	.word	0x00000005
        /*01b4*/ 	.word	0x00036048
        /*01b8*/ 	.short	0x010a
        /*01ba*/ 	.byte	0x3f
	.zero		1


	//   ....[23]....
        /*01bc*/ 	.word	0x00006580
        /*01c0*/ 	.word	0x00000004
        /*01c4*/ 	.word	0x00000000
        /*01c8*/ 	.short	0x010a
        /*01ca*/ 	.byte	0x3f
	.zero		1


	//   ....[24]....
        /*01cc*/ 	.word	0x00006630
        /*01d0*/ 	.word	0x00000000
        /*01d4*/ 	.word	0x00000000
        /*01d8*/ 	.short	0x010a
        /*01da*/ 	.byte	0x3f
	.zero		1


	//   ....[25]....
        /*01dc*/ 	.word	0x000066e0
        /*01e0*/ 	.word	0x00000000
        /*01e4*/ 	.word	0x00000000
        /*01e8*/ 	.short	0x010a
        /*01ea*/ 	.byte	0x3f
	.zero		1


	//   ....[26]....
        /*01ec*/ 	.word	0x00006790
        /*01f0*/ 	.word	0x00000000
        /*01f4*/ 	.word	0x00000000
        /*01f8*/ 	.short	0x010a
        /*01fa*/ 	.byte	0x3f
	.zero		1


	//   ....[27]....
        /*01fc*/ 	.word	0x00006840
        /*0200*/ 	.word	0x00000000
        /*0204*/ 	.word	0x00000000
        /*0208*/ 	.short	0x010a
        /*020a*/ 	.byte	0x3f
	.zero		1


	//   ....[28]....
        /*020c*/ 	.word	0x000068f0
        /*0210*/ 	.word	0x00000000
        /*0214*/ 	.word	0x00000000
        /*0218*/ 	.short	0x010a
        /*021a*/ 	.byte	0x3f
	.zero		1


	//   ....[29]....
        /*021c*/ 	.word	0x000069a0
        /*0220*/ 	.word	0x00000000
        /*0224*/ 	.word	0x00000000
        /*0228*/ 	.short	0x010a
        /*022a*/ 	.byte	0x3f
	.zero		1


	//   ....[30]....
        /*022c*/ 	.word	0x00006a50
        /*0230*/ 	.word	0x00000000
        /*0234*/ 	.word	0x00000000
        /*0238*/ 	.short	0x010a
        /*023a*/ 	.byte	0x3f
	.zero		1


	//   ....[31]....
        /*023c*/ 	.word	0x00006b00
        /*0240*/ 	.word	0x00000002
        /*0244*/ 	.word	0x00000000
        /*0248*/ 	.short	0x010a
        /*024a*/ 	.byte	0x3f
	.zero		1


	//----- nvinfo : EIATTR_NUM_MBARRIERS
	.align		4
.L_26:
        /*024c*/ 	.byte	0x03, 0x38
        /*024e*/ 	.short	0x0012


	//----- nvinfo : EIATTR_EXIT_INSTR_OFFSETS
	.align		4
        /*0250*/ 	.byte	0x04, 0x1c
        /*0252*/ 	.short	(.L_28 - .L_27)


	//   ....[0]....
.L_27:
        /*0254*/ 	.word	0x00000b00


	//   ....[1]....
        /*0258*/ 	.word	0x000017b0


	//   ....[2]....
        /*025c*/ 	.word	0x000018c0


	//   ....[3]....
        /*0260*/ 	.word	0x00004a10


	//   ....[4]....
        /*0264*/ 	.word	0x00004a40


	//   ....[5]....
        /*0268*/ 	.word	0x00005c90


	//   ....[6]....
        /*026c*/ 	.word	0x00005cc0


	//   ....[7]....
        /*0270*/ 	.word	0x00005ce0


	//   ....[8]....
        /*0274*/ 	.word	0x00006470


	//   ....[9]....
        /*0278*/ 	.word	0x00006b30


	//----- nvinfo : EIATTR_MAX_THREADS
	.align		4
.L_28:
        /*027c*/ 	.byte	0x04, 0x05
        /*027e*/ 	.short	(.L_30 - .L_29)
.L_29:
        /*0280*/ 	.word	0x00000100
        /*0284*/ 	.word	0x00000001
        /*0288*/ 	.word	0x00000001


	//----- nvinfo : EIATTR_CRS_STACK_SIZE
	.align		4
.L_30:
        /*028c*/ 	.byte	0x04, 0x1e
        /*028e*/ 	.short	(.L_32 - .L_31)
.L_31:
        /*0290*/ 	.word	0x00000000


	//----- nvinfo : EIATTR_CBANK_PARAM_SIZE
	.align		4
.L_32:
        /*0294*/ 	.byte	0x03, 0x19
        /*0296*/ 	.short	0x03f0


	//----- nvinfo : EIATTR_PARAM_CBANK
	.align		4
        /*0298*/ 	.byte	0x04, 0x0a
        /*029a*/ 	.short	(.L_34 - .L_33)
	.align		4
.L_33:
        /*029c*/ 	.word	index@(.nv.constant0._ZN7cutlass13device_kernelINS_4conv6kernel13ConvUniversalINS1_16ConvProblemShapeILNS1_8OperatorE2ELi2EEENS1_10collective14CollectiveConvINS1_46MainloopSm90TmaGmmaWarpSpecializedImplicitGemmILS5_2ELi9ELi2EN4cute5tupleIJNSA_1CILi1EEESD_SD_EEENS1_36KernelImplicitTmaWarpSpecializedSm90ELi1EEENSB_IJNSC_ILi64EEENSB_IJNSC_ILi128EEEEEENSB_IJSH_EEEEEENS_6half_tESM_NSA_8TiledMMAINSA_8MMA_AtomIJNSA_4SM904GMMA26MMA_64x128x16_F32F16F16_SSILNSQ_5MajorE1ELSS_1ELNSQ_7ScaleInE1ELST_1EEEEEENSA_6LayoutISE_NSB_IJNSC_ILi0EEESX_SX_EEEEENSB_IJNSA_10UnderscoreES10_S10_EEEEENS7_6detail26Sm90ImplicitGemmTileTraitsINSA_13SM90_TMA_LOADENSA_14ComposedLayoutINSA_7SwizzleILi3ELi4ELi3EEENSA_18smem_ptr_flag_bitsILi16EEENSW_INSB_IJNSB_IJSH_SD_EEENSB_IJNSC_ILi8EEES1C_EEENSB_IJSD_NSC_ILi9EEEEEEEEENSB_IJNSB_IJSD_SX_EEENSB_IJSH_NSC_ILi512EEEEEENSB_IJSX_NSC_ILi4096EEEEEEEEEEEEEvEENS14_INSA_20SM90_TMA_LOAD_IM2COLENS16_IS18_S1A_NSW_INSB_IJNSB_IJSH_NSC_ILi2EEEEEES1D_S1F_EEENSB_IJNSB_IJSD_S1K_EEES1J_NSB_IJSX_NSC_ILi8192EEEEEEEEEEEEEvEEEENS_8epilogue10collective6detail29Sm90TmaWarpSpecializedAdapterINS23_15DefaultEpilogueISM_NSB_IJlNSB_IJSD_llEEESX_EEES28_NS22_6thread17LinearCombinationISM_Li1EffLNS29_9ScaleType4KindE0ELNS_15FloatRoundStyleE2ESM_EENS_4gemm15EpilogueDefaultEEEEEvvEEEEvNT_6ParamsE)
        /*02a0*/ 	.short	0x0210
        /*02a2*/ 	.short	0x03f0


	//----- nvinfo : EIATTR_SW_WAR
	.align		4
.L_34:
        /*02a4*/ 	.byte	0x04, 0x36
        /*02a6*/ 	.short	(.L_36 - .L_35)
.L_35:
        /*02a8*/ 	.word	0x00000008
.L_36:


//--------------------- .nv.callgraph             --------------------------
	.section	.nv.callgraph,"",@"SHT_CUDA_CALLGRAPH"
	.align	4
	.sectionentsize	8
	.align		4
        /*0000*/ 	.word	0x00000000
	.align		4
        /*0004*/ 	.word	0xffffffff
	.align		4
        /*0008*/ 	.word	0x00000000
	.align		4
        /*000c*/ 	.word	0xfffffffe
	.align		4
        /*0010*/ 	.word	0x00000000
	.align		4
        /*0014*/ 	.word	0xfffffffd
	.align		4
        /*0018*/ 	.word	0x00000000
	.align		4
        /*001c*/ 	.word	0xfffffffc


//--------------------- .nv.constant4             --------------------------
	.section	.nv.constant4,"a",@progbits
	.align	8
	.align		8
.nv.constant4:
        /*0000*/ 	.dword	_ZN39_INTERNAL_f305f01c_4_k_cu_c25db475_26184cuda3std3__45__cpo5beginE
	.align		8
        /*0008*/ 	.dword	_ZN39_INTERNAL_f305f01c_4_k_cu_c25db475_26184cuda3std3__45__cpo3endE
	.align		8
        /*0010*/ 	.dword	_ZN39_INTERNAL_f305f01c_4_k_cu_c25db475_26184cuda3std3__45__cpo6cbeginE
	.align		8
        /*0018*/ 	.dword	_ZN39_INTERNAL_f305f01c_4_k_cu_c25db475_26184cuda3std3__45__cpo4cendE
	.align		8
        /*0020*/ 	.dword	_ZN39_INTERNAL_f305f01c_4_k_cu_c25db475_26184cuda3std3__441_GLOBAL__N__f305f01c_4_k_cu_c25db475_26186ignoreE
	.align		8
        /*0028*/ 	.dword	_ZN39_INTERNAL_f305f01c_4_k_cu_c25db475_26184cuda3std3__419piecewise_constructE
	.align		8
        /*0030*/ 	.dword	_ZN39_INTERNAL_f305f01c_4_k_cu_c25db475_26184cuda3std3__48in_placeE
	.align		8
        /*0038*/ 	.dword	_ZN39_INTERNAL_f305f01c_4_k_cu_c25db475_26184cuda3std6ranges3__45__cpo4swapE
	.align		8
        /*0040*/ 	.dword	_ZN39_INTERNAL_f305f01c_4_k_cu_c25db475_26184cuda3std6ranges3__45__cpo9iter_moveE
	.align		8
        /*0048*/ 	.dword	_ZN39_INTERNAL_f305f01c_4_k_cu_c25db475_26184cute7productE
	.align		8
        /*0050*/ 	.dword	_ZN39_INTERNAL_f305f01c_4_k_cu_c25db475_26184cute1_E


//--------------------- .text._ZN7cutlass13device_kernelINS_4conv6kernel13ConvUniversalINS1_16ConvProblemShapeILNS1_8OperatorE2ELi2EEENS1_10collective14CollectiveConvINS1_46MainloopSm90TmaGmmaWarpSpecializedImplicitGemmILS5_2ELi9ELi2EN4cute5tupleIJNSA_1CILi1EEESD_SD_EEENS1_36KernelImplicitTmaWarpSpecializedSm90ELi1EEENSB_IJNSC_ILi64EEENSB_IJNSC_ILi128EEEEEENSB_IJSH_EEEEEENS_6half_tESM_NSA_8TiledMMAINSA_8MMA_AtomIJNSA_4SM904GMMA26MMA_64x128x16_F32F16F16_SSILNSQ_5MajorE1ELSS_1ELNSQ_7ScaleInE1ELST_1EEEEEENSA_6LayoutISE_NSB_IJNSC_ILi0EEESX_SX_EEEEENSB_IJNSA_10UnderscoreES10_S10_EEEEENS7_6detail26Sm90ImplicitGemmTileTraitsINSA_13SM90_TMA_LOADENSA_14ComposedLayoutINSA_7SwizzleILi3ELi4ELi3EEENSA_18smem_ptr_flag_bitsILi16EEENSW_INSB_IJNSB_IJSH_SD_EEENSB_IJNSC_ILi8EEES1C_EEENSB_IJSD_NSC_ILi9EEEEEEEEENSB_IJNSB_IJSD_SX_EEENSB_IJSH_NSC_ILi512EEEEEENSB_IJSX_NSC_ILi4096EEEEEEEEEEEEEvEENS14_INSA_20SM90_TMA_LOAD_IM2COLENS16_IS18_S1A_NSW_INSB_IJNSB_IJSH_NSC_ILi2EEEEEES1D_S1F_EEENSB_IJNSB_IJSD_S1K_EEES1J_NSB_IJSX_NSC_ILi8192EEEEEEEEEEEEEvEEEENS_8epilogue10collective6detail29Sm90TmaWarpSpecializedAdapterINS23_15DefaultEpilogueISM_NSB_IJlNSB_IJSD_llEEESX_EEES28_NS22_6thread17LinearCombinationISM_Li1EffLNS29_9ScaleType4KindE0ELNS_15FloatRoundStyleE2ESM_EENS_4gemm15EpilogueDefaultEEEEEvvEEEEvNT_6ParamsE --------------------------
	.section	.text._ZN7cutlass13device_kernelINS_4conv6kernel13ConvUniversalINS1_16ConvProblemShapeILNS1_8OperatorE2ELi2EEENS1_10collective14CollectiveConvINS1_46MainloopSm90TmaGmmaWarpSpecializedImplicitGemmILS5_2ELi9ELi2EN4cute5tupleIJNSA_1CILi1EEESD_SD_EEENS1_36KernelImplicitTmaWarpSpecializedSm90ELi1EEENSB_IJNSC_ILi64EEENSB_IJNSC_ILi128EEEEEENSB_IJSH_EEEEEENS_6half_tESM_NSA_8TiledMMAINSA_8MMA_AtomIJNSA_4SM904GMMA26MMA_64x128x16_F32F16F16_SSILNSQ_5MajorE1ELSS_1ELNSQ_7ScaleInE1ELST_1EEEEEENSA_6LayoutISE_NSB_IJNSC_ILi0EEESX_SX_EEEEENSB_IJNSA_10UnderscoreES10_S10_EEEEENS7_6detail26Sm90ImplicitGemmTileTraitsINSA_13SM90_TMA_LOADENSA_14ComposedLayoutINSA_7SwizzleILi3ELi4ELi3EEENSA_18smem_ptr_flag_bitsILi16EEENSW_INSB_IJNSB_IJSH_SD_EEENSB_IJNSC_ILi8EEES1C_EEENSB_IJSD_NSC_ILi9EEEEEEEEENSB_IJNSB_IJSD_SX_EEENSB_IJSH_NSC_ILi512EEEEEENSB_IJSX_NSC_ILi4096EEEEEEEEEEEEEvEENS14_INSA_20SM90_TMA_LOAD_IM2COLENS16_IS18_S1A_NSW_INSB_IJNSB_IJSH_NSC_ILi2EEEEEES1D_S1F_EEENSB_IJNSB_IJSD_S1K_EEES1J_NSB_IJSX_NSC_ILi8192EEEEEEEEEEEEEvEEEENS_8epilogue10collective6detail29Sm90TmaWarpSpecializedAdapterINS23_15DefaultEpilogueISM_NSB_IJlNSB_IJSD_llEEESX_EEES28_NS22_6thread17LinearCombinationISM_Li1EffLNS29_9ScaleType4KindE0ELNS_15FloatRoundStyleE2ESM_EENS_4gemm15EpilogueDefaultEEEEEvvEEEEvNT_6ParamsE,"ax",@progbits
	.align	128
.text._ZN7cutlass13device_kernelINS_4conv6kernel13ConvUniversalINS1_16ConvProblemShapeILNS1_8OperatorE2ELi2EEENS1_10collective14CollectiveConvINS1_46MainloopSm90TmaGmmaWarpSpecializedImplicitGemmILS5_2ELi9ELi2EN4cute5tupleIJNSA_1CILi1EEESD_SD_EEENS1_36KernelImplicitTmaWarpSpecializedSm90ELi1EEENSB_IJNSC_ILi64EEENSB_IJNSC_ILi128EEEEEENSB_IJSH_EEEEEENS_6half_tESM_NSA_8TiledMMAINSA_8MMA_AtomIJNSA_4SM904GMMA26MMA_64x128x16_F32F16F16_SSILNSQ_5MajorE1ELSS_1ELNSQ_7ScaleInE1ELST_1EEEEEENSA_6LayoutISE_NSB_IJNSC_ILi0EEESX_SX_EEEEENSB_IJNSA_10UnderscoreES10_S10_EEEEENS7_6detail26Sm90ImplicitGemmTileTraitsINSA_13SM90_TMA_LOADENSA_14ComposedLayoutINSA_7SwizzleILi3ELi4ELi3EEENSA_18smem_ptr_flag_bitsILi16EEENSW_INSB_IJNSB_IJSH_SD_EEENSB_IJNSC_ILi8EEES1C_EEENSB_IJSD_NSC_ILi9EEEEEEEEENSB_IJNSB_IJSD_SX_EEENSB_IJSH_NSC_ILi512EEEEEENSB_IJSX_NSC_ILi4096EEEEEEEEEEEEEvEENS14_INSA_20SM90_TMA_LOAD_IM2COLENS16_IS18_S1A_NSW_INSB_IJNSB_IJSH_NSC_ILi2EEEEEES1D_S1F_EEENSB_IJNSB_IJSD_S1K_EEES1J_NSB_IJSX_NSC_ILi8192EEEEEEEEEEEEEvEEEENS_8epilogue10collective6detail29Sm90TmaWarpSpecializedAdapterINS23_15DefaultEpilogueISM_NSB_IJlNSB_IJSD_llEEESX_EEES28_NS22_6thread17LinearCombinationISM_Li1EffLNS29_9ScaleType4KindE0ELNS_15FloatRoundStyleE2ESM_EENS_4gemm15EpilogueDefaultEEEEEvvEEEEvNT_6ParamsE:
        .type           _ZN7cutlass13device_kernelINS_4conv6kernel13ConvUniversalINS1_16ConvProblemShapeILNS1_8OperatorE2ELi2EEENS1_10collective14CollectiveConvINS1_46MainloopSm90TmaGmmaWarpSpecializedImplicitGemmILS5_2ELi9ELi2EN4cute5tupleIJNSA_1CILi1EEESD_SD_EEENS1_36KernelImplicitTmaWarpSpecializedSm90ELi1EEENSB_IJNSC_ILi64EEENSB_IJNSC_ILi128EEEEEENSB_IJSH_EEEEEENS_6half_tESM_NSA_8TiledMMAINSA_8MMA_AtomIJNSA_4SM904GMMA26MMA_64x128x16_F32F16F16_SSILNSQ_5MajorE1ELSS_1ELNSQ_7ScaleInE1ELST_1EEEEEENSA_6LayoutISE_NSB_IJNSC_ILi0EEESX_SX_EEEEENSB_IJNSA_10UnderscoreES10_S10_EEEEENS7_6detail26Sm90ImplicitGemmTileTraitsINSA_13SM90_TMA_LOADENSA_14ComposedLayoutINSA_7SwizzleILi3ELi4ELi3EEENSA_18smem_ptr_flag_bitsILi16EEENSW_INSB_IJNSB_IJSH_SD_EEENSB_IJNSC_ILi8EEES1C_EEENSB_IJSD_NSC_ILi9EEEEEEEEENSB_IJNSB_IJSD_SX_EEENSB_IJSH_NSC_ILi512EEEEEENSB_IJSX_NSC_ILi4096EEEEEEEEEEEEEvEENS14_INSA_20SM90_TMA_LOAD_IM2COLENS16_IS18_S1A_NSW_INSB_IJNSB_IJSH_NSC_ILi2EEEEEES1D_S1F_EEENSB_IJNSB_IJSD_S1K_EEES1J_NSB_IJSX_NSC_ILi8192EEEEEEEEEEEEEvEEEENS_8epilogue10collective6detail29Sm90TmaWarpSpecializedAdapterINS23_15DefaultEpilogueISM_NSB_IJlNSB_IJSD_llEEESX_EEES28_NS22_6thread17LinearCombinationISM_Li1EffLNS29_9ScaleType4KindE0ELNS_15FloatRoundStyleE2ESM_EENS_4gemm15EpilogueDefaultEEEEEvvEEEEvNT_6ParamsE,@function
        .size           _ZN7cutlass13device_kernelINS_4conv6kernel13ConvUniversalINS1_16ConvProblemShapeILNS1_8OperatorE2ELi2EEENS1_10collective14CollectiveConvINS1_46MainloopSm90TmaGmmaWarpSpecializedImplicitGemmILS5_2ELi9ELi2EN4cute5tupleIJNSA_1CILi1EEESD_SD_EEENS1_36KernelImplicitTmaWarpSpecializedSm90ELi1EEENSB_IJNSC_ILi64EEENSB_IJNSC_ILi128EEEEEENSB_IJSH_EEEEEENS_6half_tESM_NSA_8TiledMMAINSA_8MMA_AtomIJNSA_4SM904GMMA26MMA_64x128x16_F32F16F16_SSILNSQ_5MajorE1ELSS_1ELNSQ_7ScaleInE1ELST_1EEEEEENSA_6LayoutISE_NSB_IJNSC_ILi0EEESX_SX_EEEEENSB_IJNSA_10UnderscoreES10_S10_EEEEENS7_6detail26Sm90ImplicitGemmTileTraitsINSA_13SM90_TMA_LOADENSA_14ComposedLayoutINSA_7SwizzleILi3ELi4ELi3EEENSA_18smem_ptr_flag_bitsILi16EEENSW_INSB_IJNSB_IJSH_SD_EEENSB_IJNSC_ILi8EEES1C_EEENSB_IJSD_NSC_ILi9EEEEEEEEENSB_IJNSB_IJSD_SX_EEENSB_IJSH_NSC_ILi512EEEEEENSB_IJSX_NSC_ILi4096EEEEEEEEEEEEEvEENS14_INSA_20SM90_TMA_LOAD_IM2COLENS16_IS18_S1A_NSW_INSB_IJNSB_IJSH_NSC_ILi2EEEEEES1D_S1F_EEENSB_IJNSB_IJSD_S1K_EEES1J_NSB_IJSX_NSC_ILi8192EEEEEEEEEEEEEvEEEENS_8epilogue10collective6detail29Sm90TmaWarpSpecializedAdapterINS23_15DefaultEpilogueISM_NSB_IJlNSB_IJSD_llEEESX_EEES28_NS22_6thread17LinearCombinationISM_Li1EffLNS29_9ScaleType4KindE0ELNS_15FloatRoundStyleE2ESM_EENS_4gemm15EpilogueDefaultEEEEEvvEEEEvNT_6ParamsE,(.L_x_163 - _ZN7cutlass13device_kernelINS_4conv6kernel13ConvUniversalINS1_16ConvProblemShapeILNS1_8OperatorE2ELi2EEENS1_10collective14CollectiveConvINS1_46MainloopSm90TmaGmmaWarpSpecializedImplicitGemmILS5_2ELi9ELi2EN4cute5tupleIJNSA_1CILi1EEESD_SD_EEENS1_36KernelImplicitTmaWarpSpecializedSm90ELi1EEENSB_IJNSC_ILi64EEENSB_IJNSC_ILi128EEEEEENSB_IJSH_EEEEEENS_6half_tESM_NSA_8TiledMMAINSA_8MMA_AtomIJNSA_4SM904GMMA26MMA_64x128x16_F32F16F16_SSILNSQ_5MajorE1ELSS_1ELNSQ_7ScaleInE1ELST_1EEEEEENSA_6LayoutISE_NSB_IJNSC_ILi0EEESX_SX_EEEEENSB_IJNSA_10UnderscoreES10_S10_EEEEENS7_6detail26Sm90ImplicitGemmTileTraitsINSA_13SM90_TMA_LOADENSA_14ComposedLayoutINSA_7SwizzleILi3ELi4ELi3EEENSA_18smem_ptr_flag_bitsILi16EEENSW_INSB_IJNSB_IJSH_SD_EEENSB_IJNSC_ILi8EEES1C_EEENSB_IJSD_NSC_ILi9EEEEEEEEENSB_IJNSB_IJSD_SX_EEENSB_IJSH_NSC_ILi512EEEEEENSB_IJSX_NSC_ILi4096EEEEEEEEEEEEEvEENS14_INSA_20SM90_TMA_LOAD_IM2COLENS16_IS18_S1A_NSW_INSB_IJNSB_IJSH_NSC_ILi2EEEEEES1D_S1F_EEENSB_IJNSB_IJSD_S1K_EEES1J_NSB_IJSX_NSC_ILi8192EEEEEEEEEEEEEvEEEENS_8epilogue10collective6detail29Sm90TmaWarpSpecializedAdapterINS23_15DefaultEpilogueISM_NSB_IJlNSB_IJSD_llEEESX_EEES28_NS22_6thread17LinearCombinationISM_Li1EffLNS29_9ScaleType4KindE0ELNS_15FloatRoundStyleE2ESM_EENS_4gemm15EpilogueDefaultEEEEEvvEEEEvNT_6ParamsE)
        .other          _ZN7cutlass13device_kernelINS_4conv6kernel13ConvUniversalINS1_16ConvProblemShapeILNS1_8OperatorE2ELi2EEENS1_10collective14CollectiveConvINS1_46MainloopSm90TmaGmmaWarpSpecializedImplicitGemmILS5_2ELi9ELi2EN4cute5tupleIJNSA_1CILi1EEESD_SD_EEENS1_36KernelImplicitTmaWarpSpecializedSm90ELi1EEENSB_IJNSC_ILi64EEENSB_IJNSC_ILi128EEEEEENSB_IJSH_EEEEEENS_6half_tESM_NSA_8TiledMMAINSA_8MMA_AtomIJNSA_4SM904GMMA26MMA_64x128x16_F32F16F16_SSILNSQ_5MajorE1ELSS_1ELNSQ_7ScaleInE1ELST_1EEEEEENSA_6LayoutISE_NSB_IJNSC_ILi0EEESX_SX_EEEEENSB_IJNSA_10UnderscoreES10_S10_EEEEENS7_6detail26Sm90ImplicitGemmTileTraitsINSA_13SM90_TMA_LOADENSA_14ComposedLayoutINSA_7SwizzleILi3ELi4ELi3EEENSA_18smem_ptr_flag_bitsILi16EEENSW_INSB_IJNSB_IJSH_SD_EEENSB_IJNSC_ILi8EEES1C_EEENSB_IJSD_NSC_ILi9EEEEEEEEENSB_IJNSB_IJSD_SX_EEENSB_IJSH_NSC_ILi512EEEEEENSB_IJSX_NSC_ILi4096EEEEEEEEEEEEEvEENS14_INSA_20SM90_TMA_LOAD_IM2COLENS16_IS18_S1A_NSW_INSB_IJNSB_IJSH_NSC_ILi2EEEEEES1D_S1F_EEENSB_IJNSB_IJSD_S1K_EEES1J_NSB_IJSX_NSC_ILi8192EEEEEEEEEEEEEvEEEENS_8epilogue10collective6detail29Sm90TmaWarpSpecializedAdapterINS23_15DefaultEpilogueISM_NSB_IJlNSB_IJSD_llEEESX_EEES28_NS22_6thread17LinearCombinationISM_Li1EffLNS29_9ScaleType4KindE0ELNS_15FloatRoundStyleE2ESM_EENS_4gemm15EpilogueDefaultEEEEEvvEEEEvNT_6ParamsE,@"STO_CUDA_ENTRY STV_DEFAULT"
_ZN7cutlass13device_kernelINS_4conv6kernel13ConvUniversalINS1_16ConvProblemShapeILNS1_8OperatorE2ELi2EEENS1_10collective14CollectiveConvINS1_46MainloopSm90TmaGmmaWarpSpecializedImplicitGemmILS5_2ELi9ELi2EN4cute5tupleIJNSA_1CILi1EEESD_SD_EEENS1_36KernelImplicitTmaWarpSpecializedSm90ELi1EEENSB_IJNSC_ILi64EEENSB_IJNSC_ILi128EEEEEENSB_IJSH_EEEEEENS_6half_tESM_NSA_8TiledMMAINSA_8MMA_AtomIJNSA_4SM904GMMA26MMA_64x128x16_F32F16F16_SSILNSQ_5MajorE1ELSS_1ELNSQ_7ScaleInE1ELST_1EEEEEENSA_6LayoutISE_NSB_IJNSC_ILi0EEESX_SX_EEEEENSB_IJNSA_10UnderscoreES10_S10_EEEEENS7_6detail26Sm90ImplicitGemmTileTraitsINSA_13SM90_TMA_LOADENSA_14ComposedLayoutINSA_7SwizzleILi3ELi4ELi3EEENSA_18smem_ptr_flag_bitsILi16EEENSW_INSB_IJNSB_IJSH_SD_EEENSB_IJNSC_ILi8EEES1C_EEENSB_IJSD_NSC_ILi9EEEEEEEEENSB_IJNSB_IJSD_SX_EEENSB_IJSH_NSC_ILi512EEEEEENSB_IJSX_NSC_ILi4096EEEEEEEEEEEEEvEENS14_INSA_20SM90_TMA_LOAD_IM2COLENS16_IS18_S1A_NSW_INSB_IJNSB_IJSH_NSC_ILi2EEEEEES1D_S1F_EEENSB_IJNSB_IJSD_S1K_EEES1J_NSB_IJSX_NSC_ILi8192EEEEEEEEEEEEEvEEEENS_8epilogue10collective6detail29Sm90TmaWarpSpecializedAdapterINS23_15DefaultEpilogueISM_NSB_IJlNSB_IJSD_llEEESX_EEES28_NS22_6thread17LinearCombinationISM_Li1EffLNS29_9ScaleType4KindE0ELNS_15FloatRoundStyleE2ESM_EENS_4gemm15EpilogueDefaultEEEEEvvEEEEvNT_6ParamsE:
[----:B------:R-:W-:Y:S01]  /*0000*/  LDC R1, c[0x0][0x28] ;  /* 0x00000a00ff017b82 */ /* 0x000fe20000000800 */
[----:B------:R-:W0:Y:S01]  /*0010*/  S2R R12, SR_TID.X ;  /* 0x00000000000c7919 */ /* 0x000e220000002100 */
[----:B------:R-:W-:Y:S01]  /*0020*/  ELECT P0, URZ, PT ;  /* 0x00000000003f782f */ /* 0x000fe20003800000 */
[----:B------:R-:W-:Y:S01]  /*0030*/  BSSY B0, `(.L_x_0) ;  /* 0x000000f000007945 */ /* 0x000fe20003800000 */
[--C-:B0-----:R-:W-:Y:S02]  /*0040*/  SHF.R.U32.HI R0, RZ, 0x5, R12.reuse ;  /* 0x00000005ff007819 */ /* 0x101fe4000001160c */
[----:B------:R-:W-:-:S03]  /*0050*/  SHF.R.U32.HI R3, RZ, 0x7, R12 ;  /* 0x00000007ff037819 */ /* 0x000fc6000001160c */
[----:B------:R-:W0:Y:S04]  /*0060*/  SHFL.IDX PT, R2, R0, RZ, 0x1f ;  /* 0x00001fff00027589 */ /* 0x000e2800000e0000 */
[----:B------:R1:W2:Y:S01]  /*0070*/  SHFL.IDX PT, R10, R3, RZ, 0x1f ;  /* 0x00001fff030a7589 */ /* 0x0002a200000e0000 */
[----:B0-----:R-:W-:-:S13]  /*0080*/  ISETP.NE.OR P0, PT, R2, RZ, !P0 ;  /* 0x000000ff0200720c */ /* 0x001fda0004705670 */
[----:B-12---:R-:W-:Y:S05]  /*0090*/  @P0 BRA `(.L_x_1) ;  /* 0x0000000000200947 */ /* 0x006fea0003800000 */
[----:B------:R-:W-:Y:S02]  /*00a0*/  ULDC.64 UR4, c[0x0][0x198] ;  /* 0x0000660000047ab9 */ /* 0x000fe40000000a00 */
[----:B------:R-:W-:Y:S02]  /*00b0*/  UIADD3 UR6, UP0, UR4, 0xf0, URZ ;  /* 0x000000f004067890 */ /* 0x000fe4000ff1e03f */
[----:B------:R-:W-:Y:S02]  /*00c0*/  UIADD3 UR4, UP1, UR4, 0x1f0, URZ ;  /* 0x000001f004047890 */ /* 0x000fe4000ff3e03f */
[----:B------:R-:W-:Y:S02]  /*00d0*/  UIADD3.X UR7, URZ, UR5, URZ, UP0, !UPT ;  /* 0x000000053f077290 */ /* 0x000fe400087fe43f */
[----:B------:R-:W-:-:S07]  /*00e0*/  UIADD3.X UR5, URZ, UR5, URZ, UP1, !UPT ;  /* 0x000000053f057290 */ /* 0x000fce0008ffe43f */
[----:B------:R0:W-:Y:S02]  /*00f0*/  UTMACCTL.PF [UR6] ;  /* 0x00000000060079b9 */ /* 0x0001e40008040000 */
[----:B------:R0:W-:Y:S02]  /*0100*/  UTMACCTL.PF [UR4] ;  /* 0x00000000040079b9 */ /* 0x0001e40008040000 */
[----:B0-----:R-:W-:Y:S01]  /*0110*/  NOP ;  /* 0x0000000000007918 */ /* 0x001fe20000000000 */
.L_x_1:
[----:B------:R-:W-:Y:S05]  /*0120*/  BSYNC B0 ;  /* 0x0000000000007941 */ /* 0x000fea0003800000 */
.L_x_0:
[----:B------:R-:W0:Y:S01]  /*0130*/  SHFL.IDX PT, R0, R0, RZ, 0x1f ;  /* 0x00001fff00007589 */ /* 0x000e2200000e0000 */
[----:B------:R-:W-:-:S04]  /*0140*/  SHF.R.S32.HI R3, RZ, 0x1f, R2 ;  /* 0x0000001fff037819 */ /* 0x000fc80000011402 */
[----:B------:R-:W-:Y:S02]  /*0150*/  LEA.HI R3, R3, R2, RZ, 0x2 ;  /* 0x0000000203037211 */ /* 0x000fe400078f10ff */
[----:B0-----:R-:W-:-:S13]  /*0160*/  ISETP.NE.AND P0, PT, R0, RZ, PT ;  /* 0x000000ff0000720c */ /* 0x001fda0003f05270 */
[----:B------:R-:W-:Y:S05]  /*0170*/  @P0 BRA `(.L_x_2) ;  /* 0x00000000008c0947 */ /* 0x000fea0003800000 */
[----:B------:R-:W-:Y:S01]  /*0180*/  ELECT P0, URZ, PT ;  /* 0x00000000003f782f */ /* 0x000fe20003800000 */
[----:B------:R-:W-:-:S12]  /*0190*/  BSSY B0, `(.L_x_2) ;  /* 0x0000021000007945 */ /* 0x000fd80003800000 */
[----:B------:R-:W-:Y:S05]  /*01a0*/  @!P0 BRA `(.L_x_3) ;  /* 0x00000000007c8947 */ /* 0x000fea0003800000 */
[----:B------:R-:W0:Y:S01]  /*01b0*/  S2UR UR8, SR_CgaCtaId ;  /* 0x00000000000879c3 */ /* 0x000e220000008800 */
[----:B------:R-:W-:Y:S01]  /*01c0*/  UMOV UR4, 0x400 ;  /* 0x0000040000047882 */ /* 0x000fe20000000000 */
[----:B------:R-:W-:Y:S01]  /*01d0*/  UMOV UR5, 0x1 ;  /* 0x0000000100057882 */ /* 0x000fe20000000000 */
[----:B------:R-:W-:Y:S02]  /*01e0*/  UMOV UR6, 0x80 ;  /* 0x0000008000067882 */ /* 0x000fe40000000000 */
[----:B------:R-:W-:-:S04]  /*01f0*/  UIADD3 UR6, -UR6, 0x100000, URZ ;  /* 0x0010000006067890 */ /* 0x000fc8000fffe13f */
[----:B------:R-:W-:Y:S02]  /*0200*/  USHF.L.U32 UR7, UR6, 0xb, URZ ;  /* 0x0000000b06077899 */ /* 0x000fe4000800063f */
[----:B------:R-:W-:Y:S02]  /*0210*/  USHF.L.U32 UR6, UR6, 0x1, URZ ;  /* 0x0000000106067899 */ /* 0x000fe4000800063f */
[----:B0-----:R-:W-:Y:S02]  /*0220*/  ULEA UR8, UR8, UR4, 0x18 ;  /* 0x0000000408087291 */ /* 0x001fe4000f8ec03f */
[----:B------:R-:W-:-:S04]  /*0230*/  UIADD3 UR4, -UR5, 0x100000, URZ ;  /* 0x0010000005047890 */ /* 0x000fc8000fffe13f */
[----:B------:R-:W-:Y:S02]  /*0240*/  USHF.L.U32 UR5, UR4, 0xb, URZ ;  /* 0x0000000b04057899 */ /* 0x000fe4000800063f */
[----:B------:R-:W-:Y:S01]  /*0250*/  USHF.L.U32 UR4, UR4, 0x1, URZ ;  /* 0x0000000104047899 */ /* 0x000fe2000800063f */
[----:B------:R-:W0:Y:S11]  /*0260*/  FENCE.VIEW.ASYNC.S ;  /* 0x00000000000073c6 */ /* 0x000e360000000000 */
[----:B0-----:R0:W1:Y:S01]  /*0270*/  SYNCS.EXCH.64 URZ, [UR8+0x36000], UR4 ;  /* 0x03600004083f75b2 */ /* 0x0010620008000100 */
[----:B------:R0:W2:Y:S01]  /*0280*/  SYNCS.EXCH.64 URZ, [UR8+0x36048], UR6 ;  /* 0x03604806083f75b2 */ /* 0x0000a20008000100 */
[----:B------:R0:W3:Y:S01]  /*0290*/  SYNCS.EXCH.64 URZ, [UR8+0x36008], UR4 ;  /* 0x03600804083f75b2 */ /* 0x0000e20008000100 */
[----:B------:R0:W4:Y:S01]  /*02a0*/  SYNCS.EXCH.64 URZ, [UR8+0x36050], UR6 ;  /* 0x03605006083f75b2 */ /* 0x0001220008000100 */
[----:B------:R0:W0:Y:S01]  /*02b0*/  SYNCS.EXCH.64 URZ, [UR8+0x36010], UR4 ;  /* 0x03601004083f75b2 */ /* 0x0000220008000100 */
        /* <DEDUP_REMOVED lines=13> */
[----:B------:R-:W-:Y:S01]  /*0390*/  NOP ;  /* 0x0000000000007918 */ /* 0x000fe20000000000 */
.L_x_3:
[----:B0-----:R-:W-:Y:S05]  /*03a0*/  BSYNC B0 ;  /* 0x0000000000007941 */ /* 0x001fea0003800000 */
.L_x_2:
[----:B------:R-:W-:Y:S01]  /*03b0*/  ULDC.64 UR4, c[0x0][0x598] ;  /* 0x0001660000047ab9 */ /* 0x000fe20000000a00 */
[----:B------:R-:W-:Y:S01]  /*03c0*/  LOP3.LUT R3, R3, 0xfffffffc, RZ, 0xc0, !PT ;  /* 0xfffffffc03037812 */ /* 0x000fe200078ec0ff */
[----:B------:R-:W-:Y:S01]  /*03d0*/  NOP ;  /* 0x0000000000007918 */ /* 0x000fe20000000000 */
[----:B------:R-:W-:Y:S01]  /*03e0*/  ISETP.NE.U32.AND P0, PT, RZ, UR4, PT ;  /* 0x00000004ff007c0c */ /* 0x000fe2000bf05070 */
[----:B------:R-:W-:Y:S01]  /*03f0*/  NOP ;  /* 0x0000000000007918 */ /* 0x000fe20000000000 */
[----:B-1234-:R-:W-:Y:S01]  /*0400*/  BAR.SYNC.DEFER_BLOCKING 0x0 ;  /* 0x0000000000007b1d */ /* 0x01efe20000010000 */
[----:B------:R-:W-:Y:S01]  /*0410*/  IMAD.IADD R3, R2, 0x1, -R3 ;  /* 0x0000000102037824 */ /* 0x000fe200078e0a03 */
[----:B------:R-:W-:Y:S02]  /*0420*/  ISETP.NE.AND.EX P0, PT, RZ, UR5, PT, P0 ;  /* 0x00000005ff007c0c */ /* 0x000fe4000bf05300 */
[C---:B------:R-:W-:Y:S02]  /*0430*/  ISETP.NE.AND P2, PT, R10.reuse, 0x1, PT ;  /* 0x000000010a00780c */ /* 0x040fe40003f45270 */
[----:B------:R-:W-:Y:S01]  /*0440*/  LOP3.LUT P1, RZ, R10, R3, RZ, 0xfc, !PT ;  /* 0x000000030aff7212 */ /* 0x000fe2000782fcff */
[----:B------:R-:W-:-:S03]  /*0450*/  ULDC.64 UR12, c[0x0][0x208] ;  /* 0x00008200000c7ab9 */ /* 0x000fc60000000a00 */
[----:B------:R-:W-:-:S04]  /*0460*/  SEL R2, RZ, 0x1, P1 ;  /* 0x00000001ff027807 */ /* 0x000fc80000800000 */
[----:B------:R-:W-:Y:S01]  /*0470*/  SEL R2, R2, 0x2, P2 ;  /* 0x0000000202027807 */ /* 0x000fe20001000000 */
[----:B------:R-:W-:Y:S06]  /*0480*/  @!P0 BRA `(.L_x_4) ;  /* 0x00000000001c8947 */ /* 0x000fec0003800000 */
[----:B------:R-:W0:Y:S02]  /*0490*/  LDC.64 R4, c[0x0][0x598] ;  /* 0x00016600ff047b82 */ /* 0x000e240000000a00 */
[----:B0-----:R-:W2:Y:S02]  /*04a0*/  LDG.E.64 R4, desc[UR12][R4.64] ;  /* 0x0000000c04047981 */ /* 0x001ea4000c1e1b00 */
[----:B--2---:R-:W-:-:S04]  /*04b0*/  ISETP.NE.U32.AND P0, PT, R4, RZ, PT ;  /* 0x000000ff0400720c */ /* 0x004fc80003f05070 */
[----:B------:R-:W-:-:S13]  /*04c0*/  ISETP.NE.AND.EX P0, PT, R5, RZ, PT, P0 ;  /* 0x000000ff0500720c */ /* 0x000fda0003f05300 */
[----:B------:R-:W-:Y:S05]  /*04d0*/  @!P0 BRA `(.L_x_4) ;  /* 0x0000000000088947 */ /* 0x000fea0003800000 */
[----:B------:R2:W5:Y:S01]  /*04e0*/  LD.E R0, desc[UR12][R4.64] ;  /* 0x0000000c04007980 */ /* 0x000562000c101900 */
[----:B------:R-:W-:Y:S05]  /*04f0*/  BRA `(.L_x_5) ;  /* 0x0000000000207947 */ /* 0x000fea0003800000 */
.L_x_4:
[----:B------:R-:W-:Y:S02]  /*0500*/  ULDC.64 UR4, c[0x0][0x588] ;  /* 0x0001620000047ab9 */ /* 0x000fe40000000a00 */
[----:B------:R-:W-:-:S04]  /*0510*/  ISETP.NE.U32.AND P0, PT, RZ, UR4, PT ;  /* 0x00000004ff007c0c */ /* 0x000fc8000bf05070 */
[----:B------:R-:W-:-:S13]  /*0520*/  ISETP.NE.AND.EX P0, PT, RZ, UR5, PT, P0 ;  /* 0x00000005ff007c0c */ /* 0x000fda000bf05300 */
[----:B------:R-:W-:Y:S05]  /*0530*/  @!P0 BRA `(.L_x_6) ;  /* 0x00000000000c8947 */ /* 0x000fea0003800000 */
[----:B------:R-:W0:Y:S02]  /*0540*/  LDC.64 R4, c[0x0][0x588] ;  /* 0x00016200ff047b82 */ /* 0x000e240000000a00 */
[----:B0-----:R0:W5:Y:S01]  /*0550*/  LDG.E R0, desc[UR12][R4.64] ;  /* 0x0000000c04007981 */ /* 0x001162000c1e1900 */
[----:B------:R-:W-:Y:S05]  /*0560*/  BRA `(.L_x_5) ;  /* 0x0000000000047947 */ /* 0x000fea0003800000 */
.L_x_6:
[----:B------:R-:W1:Y:S02]  /*0570*/  LDC R0, c[0x0][0x580] ;  /* 0x00016000ff007b82 */ /* 0x000e640000000800 */
.L_x_5:
[----:B------:R-:W-:Y:S02]  /*0580*/  ULDC.64 UR4, c[0x0][0x5a0] ;  /* 0x0001680000047ab9 */ /* 0x000fe40000000a00 */
[----:B------:R-:W-:-:S04]  /*0590*/  ISETP.NE.U32.AND P0, PT, RZ, UR4, PT ;  /* 0x00000004ff007c0c */ /* 0x000fc8000bf05070 */
[----:B------:R-:W-:-:S13]  /*05a0*/  ISETP.NE.AND.EX P0, PT, RZ, UR5, PT, P0 ;  /* 0x00000005ff007c0c */ /* 0x000fda000bf05300 */
[----:B------:R-:W-:Y:S05]  /*05b0*/  @!P0 BRA `(.L_x_7) ;  /* 0x00000000001c8947 */ /* 0x000fea0003800000 */
[----:B0-2---:R-:W0:Y:S02]  /*05c0*/  LDC.64 R4, c[0x0][0x5a0] ;  /* 0x00016800ff047b82 */ /* 0x005e240000000a00 */
[----:B0-----:R-:W2:Y:S02]  /*05d0*/  LDG.E.64 R4, desc[UR12][R4.64] ;  /* 0x0000000c04047981 */ /* 0x001ea4000c1e1b00 */
[----:B--2---:R-:W-:-:S04]  /*05e0*/  ISETP.NE.U32.AND P0, PT, R4, RZ, PT ;  /* 0x000000ff0400720c */ /* 0x004fc80003f05070 */
[----:B------:R-:W-:-:S13]  /*05f0*/  ISETP.NE.AND.EX P0, PT, R5, RZ, PT, P0 ;  /* 0x000000ff0500720c */ /* 0x000fda0003f05300 */
[----:B------:R-:W-:Y:S05]  /*0600*/  @!P0 BRA `(.L_x_7) ;  /* 0x0000000000088947 */ /* 0x000fea0003800000 */
[----:B------:R0:W5:Y:S01]  /*0610*/  LD.E R6, desc[UR12][R4.64] ;  /* 0x0000000c04067980 */ /* 0x000162000c101900 */
[----:B------:R-:W-:Y:S05]  /*0620*/  BRA `(.L_x_8) ;  /* 0x0000000000207947 */ /* 0x000fea0003800000 */
.L_x_7:
[----:B------:R-:W-:Y:S02]  /*0630*/  ULDC.64 UR4, c[0x0][0x590] ;  /* 0x0001640000047ab9 */ /* 0x000fe40000000a00 */
[----:B------:R-:W-:-:S04]  /*0640*/  ISETP.NE.U32.AND P0, PT, RZ, UR4, PT ;  /* 0x00000004ff007c0c */ /* 0x000fc8000bf05070 */
[----:B------:R-:W-:-:S13]  /*0650*/  ISETP.NE.AND.EX P0, PT, RZ, UR5, PT, P0 ;  /* 0x00000005ff007c0c */ /* 0x000fda000bf05300 */
[----:B------:R-:W-:Y:S05]  /*0660*/  @!P0 BRA `(.L_x_9) ;  /* 0x00000000000c8947 */ /* 0x000fea0003800000 */
[----:B------:R-:W3:Y:S02]  /*0670*/  LDC.64 R6, c[0x0][0x590] ;  /* 0x00016400ff067b82 */ /* 0x000ee40000000a00 */
[----:B---3--:R4:W5:Y:S01]  /*0680*/  LDG.E R6, desc[UR12][R6.64] ;  /* 0x0000000c06067981 */ /* 0x008962000c1e1900 */
[----:B------:R-:W-:Y:S05]  /*0690*/  BRA `(.L_x_8) ;  /* 0x0000000000047947 */ /* 0x000fea0003800000 */
.L_x_9:
[----:B------:R-:W3:Y:S02]  /*06a0*/  LDC R6, c[0x0][0x584] ;  /* 0x00016100ff067b82 */ /* 0x000ee40000000800 */
.L_x_8:
[----:B0-2---:R-:W0:Y:S01]  /*06b0*/  LDC R4, c[0x0][0x4c0] ;  /* 0x00013000ff047b82 */ /* 0x005e220000000800 */
[----:B------:R-:W2:Y:S07]  /*06c0*/  S2R R14, SR_CTAID.Y ;  /* 0x00000000000e7919 */ /* 0x000eae0000002600 */
[----:B------:R-:W1:Y:S01]  /*06d0*/  LDC R15, c[0x0][0x4c4] ;  /* 0x00013100ff0f7b82 */ /* 0x000e620000000800 */
[----:B0-----:R-:W-:-:S05]  /*06e0*/  VIADD R4, R4, 0x7f ;  /* 0x0000007f04047836 */ /* 0x001fca0000000000 */
[----:B------:R-:W-:Y:S02]  /*06f0*/  SHF.R.S32.HI R5, RZ, 0x1f, R4 ;  /* 0x0000001fff057819 */ /* 0x000fe40000011404 */
[----:B-1----:R-:W-:Y:S02]  /*0700*/  IABS R13, R15 ;  /* 0x0000000f000d7213 */ /* 0x002fe40000000000 */
[----:B------:R-:W-:-:S04]  /*0710*/  LEA.HI R5, R5, R4, RZ, 0x7 ;  /* 0x0000000405057211 */ /* 0x000fc800078f38ff */
[----:B----4-:R-:W-:-:S04]  /*0720*/  SHF.R.S32.HI R7, RZ, 0x7, R5 ;  /* 0x00000007ff077819 */ /* 0x010fc80000011405 */
[-C--:B------:R-:W-:Y:S02]  /*0730*/  IABS R16, R7.reuse ;  /* 0x0000000700107213 */ /* 0x080fe40000000000 */
[----:B------:R-:W-:Y:S02]  /*0740*/  IABS R11, R7 ;  /* 0x00000007000b7213 */ /* 0x000fe40000000000 */
[----:B------:R-:W0:Y:S03]  /*0750*/  I2F.RP R8, R16 ;  /* 0x0000001000087306 */ /* 0x000e260000209400 */
[----:B------:R-:W-:-:S05]  /*0760*/  IMAD.MOV R11, RZ, RZ, -R11 ;  /* 0x000000ffff0b7224 */ /* 0x000fca00078e0a0b */
[----:B0-----:R-:W0:Y:S02]  /*0770*/  MUFU.RCP R8, R8 ;  /* 0x0000000800087308 */ /* 0x001e240000001000 */
[----:B0-----:R-:W-:Y:S01]  /*0780*/  VIADD R4, R8, 0xffffffe ;  /* 0x0ffffffe08047836 */ /* 0x001fe20000000000 */
[----:B--2---:R-:W-:-:S05]  /*0790*/  IABS R8, R14 ;  /* 0x0000000e00087213 */ /* 0x004fca0000000000 */
[----:B------:R0:W1:Y:S02]  /*07a0*/  F2I.FTZ.U32.TRUNC.NTZ R5, R4 ;  /* 0x0000000400057305 */ /* 0x000064000021f000 */
[----:B0-----:R-:W-:Y:S02]  /*07b0*/  IMAD.MOV.U32 R4, RZ, RZ, RZ ;  /* 0x000000ffff047224 */ /* 0x001fe400078e00ff */
[----:B-1----:R-:W-:-:S04]  /*07c0*/  IMAD.MOV R9, RZ, RZ, -R5 ;  /* 0x000000ffff097224 */ /* 0x002fc800078e0a05 */
[----:B------:R-:W-:-:S04]  /*07d0*/  IMAD R9, R9, R16, RZ ;  /* 0x0000001009097224 */ /* 0x000fc800078e02ff */
[----:B------:R-:W-:Y:S02]  /*07e0*/  IMAD.HI.U32 R5, R5, R9, R4 ;  /* 0x0000000905057227 */ /* 0x000fe400078e0004 */
[----:B------:R-:W0:Y:S04]  /*07f0*/  I2F.RP R9, R13 ;  /* 0x0000000d00097306 */ /* 0x000e280000209400 */
[----:B------:R-:W-:-:S04]  /*0800*/  IMAD.HI.U32 R4, R5, R8, RZ ;  /* 0x0000000805047227 */ /* 0x000fc800078e00ff */
[----:B------:R-:W-:Y:S01]  /*0810*/  IMAD R5, R4, R11, R8 ;  /* 0x0000000b04057224 */ /* 0x000fe200078e0208 */
[----:B------:R-:W-:-:S04]  /*0820*/  LOP3.LUT R8, R14, R7, RZ, 0x3c, !PT ;  /* 0x000000070e087212 */ /* 0x000fc800078e3cff */
[----:B------:R-:W-:Y:S01]  /*0830*/  ISETP.GT.U32.AND P1, PT, R16, R5, PT ;  /* 0x000000051000720c */ /* 0x000fe20003f24070 */
[----:B0-----:R-:W0:Y:S01]  /*0840*/  MUFU.RCP R9, R9 ;  /* 0x0000000900097308 */ /* 0x001e220000001000 */
[----:B------:R-:W-:-:S11]  /*0850*/  ISETP.GE.AND P2, PT, R8, RZ, PT ;  /* 0x000000ff0800720c */ /* 0x000fd60003f46270 */
[----:B------:R-:W-:Y:S02]  /*0860*/  @!P1 IMAD.IADD R5, R5, 0x1, -R16 ;  /* 0x0000000105059824 */ /* 0x000fe400078e0a10 */
[----:B------:R-:W-:Y:S01]  /*0870*/  @!P1 VIADD R4, R4, 0x1 ;  /* 0x0000000104049836 */ /* 0x000fe20000000000 */
[----:B------:R-:W-:Y:S02]  /*0880*/  ISETP.NE.AND P1, PT, R7, RZ, PT ;  /* 0x000000ff0700720c */ /* 0x000fe40003f25270 */
[----:B------:R-:W-:Y:S01]  /*0890*/  ISETP.GE.U32.AND P0, PT, R5, R16, PT ;  /* 0x000000100500720c */ /* 0x000fe20003f06070 */
[----:B0-----:R-:W-:-:S04]  /*08a0*/  VIADD R11, R9, 0xffffffe ;  /* 0x0ffffffe090b7836 */ /* 0x001fc80000000000 */
[----:B------:R0:W1:Y:S08]  /*08b0*/  F2I.FTZ.U32.TRUNC.NTZ R5, R11 ;  /* 0x0000000b00057305 */ /* 0x000070000021f000 */
[----:B------:R-:W-:Y:S01]  /*08c0*/  @P0 VIADD R4, R4, 0x1 ;  /* 0x0000000104040836 */ /* 0x000fe20000000000 */
[----:B0-----:R-:W0:Y:S03]  /*08d0*/  LDC R11, c[0x0][0x290] ;  /* 0x0000a400ff0b7b82 */ /* 0x001e260000000800 */
[----:B------:R-:W-:-:S02]  /*08e0*/  IMAD.MOV.U32 R20, RZ, RZ, R4 ;  /* 0x000000ffff147224 */ /* 0x000fc400078e0004 */
[----:B-1----:R-:W-:Y:S02]  /*08f0*/  IMAD.MOV R4, RZ, RZ, -R5 ;  /* 0x000000ffff047224 */ /* 0x002fe400078e0a05 */
[----:B------:R-:W-:Y:S01]  /*0900*/  @!P2 IMAD.MOV R20, RZ, RZ, -R20 ;  /* 0x000000ffff14a224 */ /* 0x000fe200078e0a14 */
[----:B------:R-:W-:Y:S01]  /*0910*/  @!P1 LOP3.LUT R20, RZ, R7, RZ, 0x33, !PT ;  /* 0x00000007ff149212 */ /* 0x000fe200078e33ff */
[----:B------:R-:W-:Y:S02]  /*0920*/  IMAD R9, R4, R13, RZ ;  /* 0x0000000d04097224 */ /* 0x000fe400078e02ff */
[----:B------:R-:W-:Y:S01]  /*0930*/  IMAD.MOV.U32 R4, RZ, RZ, RZ ;  /* 0x000000ffff047224 */ /* 0x000fe200078e00ff */
[----:B------:R-:W-:-:S03]  /*0940*/  IABS R8, R20 ;  /* 0x0000001400087213 */ /* 0x000fc60000000000 */
[----:B------:R-:W-:-:S04]  /*0950*/  IMAD.HI.U32 R4, R5, R9, R4 ;  /* 0x0000000905047227 */ /* 0x000fc800078e0004 */
[----:B------:R-:W-:Y:S02]  /*0960*/  IMAD.MOV.U32 R5, RZ, RZ, R8 ;  /* 0x000000ffff057224 */ /* 0x000fe400078e0008 */
[----:B------:R-:W-:Y:S02]  /*0970*/  IMAD.MOV R9, RZ, RZ, -R20 ;  /* 0x000000ffff097224 */ /* 0x000fe400078e0a14 */
[----:B------:R-:W-:-:S04]  /*0980*/  IMAD.HI.U32 R8, R4, R5, RZ ;  /* 0x0000000504087227 */ /* 0x000fc800078e00ff */
[----:B------:R-:W-:Y:S02]  /*0990*/  IMAD.MOV R4, RZ, RZ, -R8 ;  /* 0x000000ffff047224 */ /* 0x000fe400078e0a08 */
[----:B------:R-:W-:Y:S02]  /*09a0*/  IMAD R7, R7, R9, R14 ;  /* 0x0000000907077224 */ /* 0x000fe400078e020e */
[----:B------:R-:W-:Y:S02]  /*09b0*/  IMAD R4, R13, R4, R5 ;  /* 0x000000040d047224 */ /* 0x000fe400078e0205 */
[----:B0-----:R-:W-:-:S03]  /*09c0*/  VIADD R5, R11, 0x3f ;  /* 0x0000003f0b057836 */ /* 0x001fc60000000000 */
[----:B------:R-:W-:Y:S02]  /*09d0*/  ISETP.GT.U32.AND P1, PT, R13, R4, PT ;  /* 0x000000040d00720c */ /* 0x000fe40003f24070 */
[----:B------:R-:W-:-:S04]  /*09e0*/  SHF.R.S32.HI R16, RZ, 0x1f, R5 ;  /* 0x0000001fff107819 */ /* 0x000fc80000011405 */
[----:B------:R-:W-:-:S04]  /*09f0*/  LEA.HI R16, R16, R5, RZ, 0x6 ;  /* 0x0000000510107211 */ /* 0x000fc800078f30ff */
[----:B------:R-:W-:-:S03]  /*0a00*/  SHF.R.S32.HI R16, RZ, 0x6, R16 ;  /* 0x00000006ff107819 */ /* 0x000fc60000011410 */
[----:B------:R-:W-:Y:S02]  /*0a10*/  @!P1 IMAD.IADD R4, R4, 0x1, -R13 ;  /* 0x0000000104049824 */ /* 0x000fe400078e0a0d */
[----:B------:R-:W-:Y:S01]  /*0a20*/  @!P1 VIADD R8, R8, 0x1 ;  /* 0x0000000108089836 */ /* 0x000fe20000000000 */
[----:B------:R-:W-:Y:S02]  /*0a30*/  ISETP.NE.AND P1, PT, R15, RZ, PT ;  /* 0x000000ff0f00720c */ /* 0x000fe40003f25270 */
[----:B------:R-:W-:Y:S02]  /*0a40*/  ISETP.GE.U32.AND P0, PT, R4, R13, PT ;  /* 0x0000000d0400720c */ /* 0x000fe40003f06070 */
[----:B------:R-:W-:-:S04]  /*0a50*/  LOP3.LUT R4, R20, R15, RZ, 0x3c, !PT ;  /* 0x0000000f14047212 */ /* 0x000fc800078e3cff */
[----:B------:R-:W-:Y:S02]  /*0a60*/  ISETP.GE.AND P2, PT, R4, RZ, PT ;  /* 0x000000ff0400720c */ /* 0x000fe40003f46270 */
[----:B------:R-:W0:Y:S05]  /*0a70*/  S2R R4, SR_CTAID.X ;  /* 0x0000000000047919 */ /* 0x000e2a0000002500 */
[----:B------:R-:W-:Y:S01]  /*0a80*/  @P0 VIADD R8, R8, 0x1 ;  /* 0x0000000108080836 */ /* 0x000fe20000000000 */
[----:B------:R-:W-:-:S05]  /*0a90*/  ISETP.NE.AND P0, PT, R10, RZ, PT ;  /* 0x000000ff0a00720c */ /* 0x000fca0003f05270 */
[----:B------:R-:W-:Y:S01]  /*0aa0*/  @!P2 IMAD.MOV R8, RZ, RZ, -R8 ;  /* 0x000000ffff08a224 */ /* 0x000fe200078e0a08 */
[----:B------:R-:W-:-:S05]  /*0ab0*/  @!P1 LOP3.LUT R8, RZ, R15, RZ, 0x33, !PT ;  /* 0x0000000fff089212 */ /* 0x000fca00078e33ff */
[----:B------:R-:W-:-:S04]  /*0ac0*/  IMAD.MOV R18, RZ, RZ, -R8 ;  /* 0x000000ffff127224 */ /* 0x000fc800078e0a08 */
[----:B------:R-:W-:Y:S01]  /*0ad0*/  IMAD R15, R15, R18, R20 ;  /* 0x000000120f0f7224 */ /* 0x000fe200078e0214 */
[----:B------:R-:W-:Y:S06]  /*0ae0*/  @!P0 BRA `(.L_x_10) ;  /* 0x0000005000788947 */ /* 0x000fec0003800000 */
[----:B------:R-:W-:-:S13]  /*0af0*/  ISETP.NE.AND P0, PT, R10, 0x1, PT ;  /* 0x000000010a00780c */ /* 0x000fda0003f05270 */
[----:B------:R-:W-:Y:S05]  /*0b00*/  @P0 EXIT ;  /* 0x000000000000094d */ /* 0x000fea0003800000 */
[----:B------:R-:W-:Y:S01]  /*0b10*/  ISETP.GE.AND P0, PT, R11, 0x1, PT ;  /* 0x000000010b00780c */ /* 0x000fe20003f06270 */
[----:B------:R-:W-:Y:S01]  /*0b20*/  UMOV UR4, URZ ;  /* 0x0000003f00047c82 */ /* 0x000fe20008000000 */
[----:B------:R-:W-:Y:S02]  /*0b30*/  CS2R R86, SRZ ;  /* 0x0000000000567805 */ /* 0x000fe4000001ff00 */
[----:B------:R-:W-:Y:S02]  /*0b40*/  CS2R R24, SRZ ;  /* 0x0000000000187805 */ /* 0x000fe4000001ff00 */
[----:B------:R-:W-:Y:S02]  /*0b50*/  CS2R R26, SRZ ;  /* 0x00000000001a7805 */ /* 0x000fe4000001ff00 */
[----:B------:R-:W-:Y:S02]  /*0b60*/  CS2R R28, SRZ ;  /* 0x00000000001c7805 */ /* 0x000fe4000001ff00 */
[----:B------:R-:W-:-:S02]  /*0b70*/  CS2R R30, SRZ ;  /* 0x00000000001e7805 */ /* 0x000fc4000001ff00 */
[----:B------:R-:W-:Y:S02]  /*0b80*/  CS2R R32, SRZ ;  /* 0x0000000000207805 */ /* 0x000fe4000001ff00 */
        /* <DEDUP_REMOVED lines=25> */
[----:B------:R-:W-:Y:S01]  /*0d20*/  CS2R R84, SRZ ;  /* 0x0000000000547805 */ /* 0x000fe2000001ff00 */
[----:B------:R-:W-:Y:S06]  /*0d30*/  @!P0 BRA `(.L_x_11) ;  /* 0x0000000000a48947 */ /* 0x000fec0003800000 */
[----:B------:R-:W-:-:S04]  /*0d40*/  LOP3.LUT R3, R2, 0x1, RZ, 0xfc, !PT ;  /* 0x0000000102037812 */ /* 0x000fc800078efcff */
[----:B------:R-:W-:-:S13]  /*0d50*/  ISETP.NE.AND P0, PT, R3, 0x3, PT ;  /* 0x000000030300780c */ /* 0x000fda0003f05270 */
[----:B------:R-:W-:Y:S05]  /*0d60*/  @!P0 BRA `(.L_x_12) ;  /* 0x0000000000048947 */ /* 0x000fea0003800000 */
[----:B------:R-:W-:Y:S01]  /*0d70*/  BPT.TRAP 0x1 ;  /* 0x000000040000795c */ /* 0x000fe20000300000 */
.L_x_12:
[----:B------:R-:W1:Y:S01]  /*0d80*/  S2UR UR5, SR_CgaCtaId ;  /* 0x00000000000579c3 */ /* 0x000e620000008800 */
[----:B------:R-:W-:Y:S01]  /*0d90*/  SHF.L.U32 R3, RZ, 0x1f, RZ ;  /* 0x0000001fff037819 */ /* 0x000fe200000006ff */
[----:B------:R-:W-:Y:S02]  /*0da0*/  UMOV UR4, 0x400 ;  /* 0x0000040000047882 */ /* 0x000fe40000000000 */
[----:B-1----:R-:W-:-:S12]  /*0db0*/  ULEA UR6, UR5, UR4, 0x18 ;  /* 0x0000000405067291 */ /* 0x002fd8000f8ec03f */
.L_x_13:
[----:B0-----:R-:W-:-:S04]  /*0dc0*/  IMAD.U32 R4, RZ, RZ, UR6 ;  /* 0x00000006ff047e24 */ /* 0x001fc8000f8e00ff */
[----:B------:R0:W1:Y:S03]  /*0dd0*/  SYNCS.PHASECHK.TRANS64.TRYWAIT P0, [R4+URZ+0x36000], R3 ;  /* 0x03600003040075a7 */ /* 0x000066000800017f */
[----:B-1----:R-:W-:Y:S05]  /*0de0*/  @!P0 NANOSLEEP.SYNCS 0x989680 ;  /* 0x009896800000895d */ /* 0x002fea0003900000 */
[----:B------:R-:W1:Y:S02]  /*0df0*/  @!P0 SYNCS.PHASECHK.TRANS64 P0, [R4+URZ+0x36000], R3 ;  /* 0x03600003040085a7 */ /* 0x000e64000800007f */
[----:B-1----:R-:W-:Y:S05]  /*0e00*/  @!P0 BRA `(.L_x_13) ;  /* 0xfffffffc00ec8947 */ /* 0x002fea000383ffff */
[----:B------:R-:W-:Y:S01]  /*0e10*/  UIADD3 UR4, UR6, 0x12000, URZ ;  /* 0x0001200006047890 */ /* 0x000fe2000fffe03f */
[----:B------:R-:W-:Y:S01]  /*0e20*/  WARPGROUP.ARRIVE ;  /* 0x00000000000079c5 */ /* 0x000fe20000000000 */
[----:B------:R-:W-:Y:S02]  /*0e30*/  UMOV UR7, 0x40000040 ;  /* 0x4000004000077882 */ /* 0x000fe40000000000 */
[----:B------:R-:W-:Y:S02]  /*0e40*/  USHF.R.U32.HI UR5, URZ, 0x4, UR4 ;  /* 0x000000043f057899 */ /* 0x000fe40008011604 */
[----:B------:R-:W-:Y:S02]  /*0e50*/  USHF.R.U32.HI UR4, URZ, 0x4, UR6 ;  /* 0x000000043f047899 */ /* 0x000fe40008011606 */
[----:B------:R-:W-:Y:S02]  /*0e60*/  ULOP3.LUT UR5, UR5, 0x3fff, URZ, 0xc0, !UPT ;  /* 0x00003fff05057892 */ /* 0x000fe4000f8ec03f */
[----:B------:R-:W-:-:S02]  /*0e70*/  ULOP3.LUT UR8, UR4, 0x3fff, URZ, 0xc0, !UPT ;  /* 0x00003fff04087892 */ /* 0x000fc4000f8ec03f */
[----:B------:R-:W-:-:S03]  /*0e80*/  ULOP3.LUT UR9, UR5, 0x2000000, URZ, 0xfc, !UPT ;  /* 0x0200000005097892 */ /* 0x000fc6000f8efc3f */
[----:B------:R-:W-:Y:S02]  /*0e90*/  UMOV UR5, 0x40000040 ;  /* 0x4000004000057882 */ /* 0x000fe40000000000 */
[----:B------:R-:W-:Y:S02]  /*0ea0*/  UMOV UR4, UR8 ;  /* 0x0000000800047c82 */ /* 0x000fe40008000000 */
[----:B------:R-:W-:Y:S02]  /*0eb0*/  UMOV UR6, UR9 ;  /* 0x0000000900067c82 */ /* 0x000fe40008000000 */
[----:B------:R-:W-:Y:S01]  /*0ec0*/  HGMMA.64x128x16.F32 R24, gdesc[UR4].tnspA.tnspB, RZ, !UPT ;  /* 0x61e00000041879f0 */ /* 0x000fe2000c7008ff */
[----:B------:R-:W-:Y:S02]  /*0ed0*/  UIADD3 UR4, UR8, 0x80, URZ ;  /* 0x0000008008047890 */ /* 0x000fe4000fffe03f */
[----:B------:R-:W-:Y:S01]  /*0ee0*/  UIADD3 UR6, UR9, 0x80, URZ ;  /* 0x0000008009067890 */ /* 0x000fe2000fffe03f */
[----:B------:R-:W-:Y:S01]  /*0ef0*/  UMOV UR5, 0x40000040 ;  /* 0x4000004000057882 */ /* 0x000fe20000000000 */
[----:B------:R-:W-:-:S07]  /*0f00*/  UMOV UR7, 0x40000040 ;  /* 0x4000004000077882 */ /* 0x000fce0000000000 */
[----:B------:R-:W-:Y:S01]  /*0f10*/  HGMMA.64x128x16.F32 R24, gdesc[UR4].tnspA.tnspB, R24 ;  /* 0x61e00000041879f0 */ /* 0x000fe20008700818 */
        /* <DEDUP_REMOVED lines=9> */
[----:B------:R-:W-:Y:S01]  /*0fb0*/  HGMMA.64x128x16.F32 R24, gdesc[UR4].tnspA.tnspB, R24, gsb0 ;  /* 0x61e00000041879f0 */ /* 0x000fe20008000818 */
[----:B------:R-:W-:-:S05]  /*0fc0*/  UMOV UR4, 0x1 ;  /* 0x0000000100047882 */ /* 0x000fca0000000000 */
.L_x_11:
[----:B0-----:R-:W-:-:S05]  /*0fd0*/  VIMNMX R3, R16, 0x1, PT ;  /* 0x0000000110037848 */ /* 0x001fca0003fe0100 */
[----:B------:R-:W-:-:S05]  /*0fe0*/  IMAD.IADD R3, R16, 0x1, -R3 ;  /* 0x0000000110037824 */ /* 0x000fca00078e0a03 */
[----:B------:R-:W-:-:S13]  /*0ff0*/  ISETP.GE.AND P0, PT, R3, 0x1, PT ;  /* 0x000000010300780c */ /* 0x000fda0003f06270 */
[----:B------:R-:W-:Y:S05]  /*1000*/  @!P0 BRA `(.L_x_14) ;  /* 0x0000000400148947 */ /* 0x000fea0003800000 */
[----:B------:R-:W0:Y:S01]  /*1010*/  S2UR UR6, SR_CgaCtaId ;  /* 0x00000000000679c3 */ /* 0x000e220000008800 */
[----:B------:R-:W-:Y:S01]  /*1020*/  UMOV UR5, 0x400 ;  /* 0x0000040000057882 */ /* 0x000fe20000000000 */
[----:B------:R-:W-:Y:S01]  /*1030*/  LOP3.LUT R11, R2, 0x1, RZ, 0xfc, !PT ;  /* 0x00000001020b7812 */ /* 0x000fe200078efcff */
[----:B------:R-:W-:Y:S01]  /*1040*/  IMAD.MOV.U32 R9, RZ, RZ, RZ ;  /* 0x000000ffff097224 */ /* 0x000fe200078e00ff */
[----:B------:R-:W-:Y:S01]  /*1050*/  UISETP.NE.U32.AND UP0, UPT, UR4, URZ, UPT ;  /* 0x0000003f0400728c */ /* 0x000fe2000bf05070 */
[----:B------:R-:W-:Y:S01]  /*1060*/  IMAD.MOV.U32 R4, RZ, RZ, R3 ;  /* 0x000000ffff047224 */ /* 0x000fe200078e0003 */
[----:B0-----:R-:W-:-:S04]  /*1070*/  ULEA UR14, UR6, UR5, 0x18 ;  /* 0x00000005060e7291 */ /* 0x001fc8000f8ec03f */
[----:B------:R-:W-:-:S04]  /*1080*/  UIADD3 UR5, UR14, 0x12000, URZ ;  /* 0x000120000e057890 */ /* 0x000fc8000fffe03f */
[----:B------:R-:W-:Y:S02]  /*1090*/  USHF.R.U32.HI UR6, URZ, 0x4, UR5 ;  /* 0x000000043f067899 */ /* 0x000fe40008011605 */
[----:B------:R-:W-:Y:S02]  /*10a0*/  USHF.R.U32.HI UR5, URZ, 0x4, UR14 ;  /* 0x000000043f057899 */ /* 0x000fe4000801160e */
[----:B------:R-:W-:Y:S02]  /*10b0*/  ULOP3.LUT UR6, UR6, 0x3fff, URZ, 0xc0, !UPT ;  /* 0x00003fff06067892 */ /* 0x000fe4000f8ec03f */
[----:B------:R-:W-:Y:S02]  /*10c0*/  ULOP3.LUT UR15, UR5, 0x3fff, URZ, 0xc0, !UPT ;  /* 0x00003fff050f7892 */ /* 0x000fe4000f8ec03f */
[----:B------:R-:W-:Y:S01]  /*10d0*/  ULOP3.LUT UR16, UR6, 0x2000000, URZ, 0xfc, !UPT ;  /* 0x0200000006107892 */ /* 0x000fe2000f8efc3f */
[----:B------:R-:W-:-:S11]  /*10e0*/  UMOV UR5, URZ ;  /* 0x0000003f00057c82 */ /* 0x000fd60008000000 */
.L_x_19:
[----:B------:R-:W-:-:S13]  /*10f0*/  ISETP.NE.AND P1, PT, R11, 0x3, PT ;  /* 0x000000030b00780c */ /* 0x000fda0003f25270 */
[----:B0-----:R-:W-:Y:S05]  /*1100*/  @!P1 BRA `(.L_x_15) ;  /* 0x0000000000049947 */ /* 0x001fea0003800000 */
[----:B------:R-:W-:Y:S01]  /*1110*/  BPT.TRAP 0x1 ;  /* 0x000000040000795c */ /* 0x000fe20000300000 */
.L_x_15:
[----:B------:R-:W-:Y:S01]  /*1120*/  SHF.L.U32 R5, R9, 0x1f, RZ ;  /* 0x0000001f09057819 */ /* 0x000fe200000006ff */
[----:B------:R-:W-:-:S12]  /*1130*/  ULEA UR6, UR4, UR14, 0x3 ;  /* 0x0000000e04067291 */ /* 0x000fd8000f8e183f */
.L_x_16:
[----:B0-----:R-:W-:-:S04]  /*1140*/  IMAD.U32 R10, RZ, RZ, UR6 ;  /* 0x00000006ff0a7e24 */ /* 0x001fc8000f8e00ff */
[----:B------:R0:W1:Y:S03]  /*1150*/  SYNCS.PHASECHK.TRANS64.TRYWAIT P0, [R10+URZ+0x36000], R5 ;  /* 0x036000050a0075a7 */ /* 0x000066000800017f */
[----:B-1----:R-:W-:Y:S05]  /*1160*/  @!P0 NANOSLEEP.SYNCS 0x989680 ;  /* 0x009896800000895d */ /* 0x002fea0003900000 */
[----:B------:R-:W1:Y:S02]  /*1170*/  @!P0 SYNCS.PHASECHK.TRANS64 P0, [R10+URZ+0x36000], R5 ;  /* 0x036000050a0085a7 */ /* 0x000e64000800007f */
[----:B-1----:R-:W-:Y:S05]  /*1180*/  @!P0 BRA `(.L_x_16) ;  /* 0xfffffffc00ec8947 */ /* 0x002fea000383ffff */
[----:B------:R-:W-:Y:S01]  /*1190*/  ULEA UR6, UR4, UR15, 0x9 ;  /* 0x0000000f04067291 */ /* 0x000fe2000f8e483f */
[----:B------:R-:W-:Y:S01]  /*11a0*/  WARPGROUP.ARRIVE ;  /* 0x00000000000079c5 */ /* 0x000fe20000000000 */
[----:B------:R-:W-:Y:S01]  /*11b0*/  ULEA UR7, UR4, UR16, 0xa ;  /* 0x0000001004077291 */ /* 0x000fe2000f8e503f */
[----:B------:R-:W-:Y:S01]  /*11c0*/  UMOV UR9, 0x40000040 ;  /* 0x4000004000097882 */ /* 0x000fe20000000000 */
[----:B------:R-:W-:-:S03]  /*11d0*/  UMOV UR11, 0x40000040 ;  /* 0x40000040000b7882 */ /* 0x000fc60000000000 */
[----:B------:R-:W-:Y:S02]  /*11e0*/  UMOV UR8, UR6 ;  /* 0x0000000600087c82 */ /* 0x000fe40008000000 */
[----:B------:R-:W-:Y:S02]  /*11f0*/  UMOV UR10, UR7 ;  /* 0x00000007000a7c82 */ /* 0x000fe40008000000 */
[----:B------:R-:W-:Y:S01]  /*1200*/  HGMMA.64x128x16.F32 R24, gdesc[UR8].tnspA.tnspB, R24, UP0 ;  /* 0x61e00000081879f0 */ /* 0x000fe2000bf00818 */
        /* <DEDUP_REMOVED lines=14> */
[----:B------:R-:W-:Y:S03]  /*12f0*/  HGMMA.64x128x16.F32 R24, gdesc[UR8].tnspA.tnspB, R24, gsb0 ;  /* 0x61e00000081879f0 */ /* 0x000fe60008000818 */
[----:B------:R-:W-:Y:S02]  /*1300*/  WARPGROUP.DEPBAR.LE gsb0, 0x1 ;  /* 0x00008000000079c5 */ /* 0x000fe40000010100 */
[----:B------:R-:W-:Y:S05]  /*1310*/  @!P1 BRA `(.L_x_17) ;  /* 0x0000000000049947 */ /* 0x000fea0003800000 */
[----:B------:R-:W-:Y:S01]  /*1320*/  BPT.TRAP 0x1 ;  /* 0x000000040000795c */ /* 0x000fe20000300000 */
.L_x_17:
[----:B------:R-:W-:Y:S01]  /*1330*/  ULEA UR6, UR5, UR14, 0x3 ;  /* 0x0000000e05067291 */ /* 0x000fe2000f8e183f */
[----:B------:R-:W-:-:S03]  /*1340*/  ISETP.GT.U32.AND P0, PT, R2, 0x1, PT ;  /* 0x000000010200780c */ /* 0x000fc60003f04070 */
[----:B------:R-:W-:-:S04]  /*1350*/  UIADD3 UR6, UR6, 0x36048, URZ ;  /* 0x0003604806067890 */ /* 0x000fc8000fffe03f */
[----:B------:R-:W-:-:S09]  /*1360*/  UPRMT UR6, URZ, 0x654, UR6 ;  /* 0x000006543f067896 */ /* 0x000fd20008000006 */
[----:B------:R-:W-:Y:S01]  /*1370*/  SYNCS.ARRIVE.TRANS64.RED.A1T0 RZ, [UR6], RZ ;  /* 0x000000ffffff79a7 */ /* 0x000fe20008100406 */
[----:B------:R-:W-:Y:S05]  /*1380*/  @P0 BRA `(.L_x_18) ;  /* 0x0000000000040947 */ /* 0x000fea0003800000 */
[----:B------:R-:W-:Y:S01]  /*1390*/  BPT.TRAP 0x1 ;  /* 0x000000040000795c */ /* 0x000fe20000300000 */
.L_x_18:
[----:B------:R-:W-:Y:S01]  /*13a0*/  UIADD3 UR4, UR4, 0x1, URZ ;  /* 0x0000000104047890 */ /* 0x000fe2000fffe03f */
[C---:B------:R-:W-:Y:S01]  /*13b0*/  ISETP.GT.AND P0, PT, R4.reuse, 0x1, PT ;  /* 0x000000010400780c */ /* 0x040fe20003f04270 */
[----:B------:R-:W-:Y:S01]  /*13c0*/  UIADD3 UR5, UR5, 0x1, URZ ;  /* 0x0000000105057890 */ /* 0x000fe2000fffe03f */
[----:B------:R-:W-:Y:S01]  /*13d0*/  VIADD R4, R4, 0xffffffff ;  /* 0xffffffff04047836 */ /* 0x000fe20000000000 */
[----:B------:R-:W-:Y:S02]  /*13e0*/  UISETP.NE.AND UP0, UPT, UR4, 0x9, UPT ;  /* 0x000000090400788c */ /* 0x000fe4000bf05270 */
[----:B------:R-:W-:Y:S02]  /*13f0*/  UISETP.NE.AND UP1, UPT, UR5, 0x9, UPT ;  /* 0x000000090500788c */ /* 0x000fe4000bf25270 */
[----:B------:R-:W-:Y:S02]  /*1400*/  USEL UR6, URZ, 0x1, UP0 ;  /* 0x000000013f067887 */ /* 0x000fe40008000000 */
[----:B------:R-:W-:-:S02]  /*1410*/  USEL UR4, UR4, URZ, UP0 ;  /* 0x0000003f04047287 */ /* 0x000fc40008000000 */
[----:B------:R-:W-:Y:S02]  /*1420*/  USEL UR5, UR5, URZ, UP1 ;  /* 0x0000003f05057287 */ /* 0x000fe40008800000 */
[----:B------:R-:W-:Y:S01]  /*1430*/  UPLOP3.LUT UP0, UPT, UPT, UPT, UPT, 0x80, 0x0 ;  /* 0x000000000000789c */ /* 0x000fe20003f0f070 */
[----:B------:R-:W-:Y:S01]  /*1440*/  LOP3.LUT R9, R9, UR6, RZ, 0x3c, !PT ;  /* 0x0000000609097c12 */ /* 0x000fe2000f8e3cff */
[----:B------:R-:W-:Y:S09]  /*1450*/  @P0 BRA `(.L_x_19) ;  /* 0xfffffffc00240947 */ /* 0x000ff2000383ffff */
.L_x_14:
[----:B------:R-:W1:Y:S01]  /*1460*/  LDC R4, c[0x0][0x290] ;  /* 0x0000a400ff047b82 */ /* 0x000e620000000800 */
[----:B------:R-:W-:Y:S02]  /*1470*/  WARPGROUP.DEPBAR.LE gsb0, 0x0 ;  /* 0x00008000000079c5 */ /* 0x000fe40000010000 */
[----:B-1----:R-:W-:-:S13]  /*1480*/  ISETP.GE.AND P0, PT, R4, 0x1, PT ;  /* 0x000000010400780c */ /* 0x002fda0003f06270 */
[----:B------:R-:W-:Y:S05]  /*1490*/  @!P0 BRA `(.L_x_20) ;  /* 0x0000000000448947 */ /* 0x000fea0003800000 */
[----:B------:R-:W-:-:S04]  /*14a0*/  LOP3.LUT R4, R2, 0x1, RZ, 0xfc, !PT ;  /* 0x0000000102047812 */ /* 0x000fc800078efcff */
[----:B------:R-:W-:-:S13]  /*14b0*/  ISETP.NE.AND P0, PT, R4, 0x3, PT ;  /* 0x000000030400780c */ /* 0x000fda0003f05270 */
[----:B------:R-:W-:Y:S05]  /*14c0*/  @!P0 BRA `(.L_x_21) ;  /* 0x0000000000048947 */ /* 0x000fea0003800000 */
[----:B------:R-:W-:Y:S01]  /*14d0*/  BPT.TRAP 0x1 ;  /* 0x000000040000795c */ /* 0x000fe20000300000 */
.L_x_21:
[----:B0-----:R-:W0:Y:S01]  /*14e0*/  S2R R10, SR_CgaCtaId ;  /* 0x00000000000a7919 */ /* 0x001e220000008800 */
[----:B------:R-:W-:Y:S01]  /*14f0*/  IMAD.WIDE.U32 R4, R3, 0x38e38e39, RZ ;  /* 0x38e38e3903047825 */ /* 0x000fe200078e00ff */
[----:B------:R-:W-:-:S04]  /*1500*/  ISETP.GT.U32.AND P0, PT, R2, 0x1, PT ;  /* 0x000000010200780c */ /* 0x000fc80003f04070 */
[----:B------:R-:W-:Y:S02]  /*1510*/  SHF.R.U32.HI R4, RZ, 0x1, R5 ;  /* 0x00000001ff047819 */ /* 0x000fe40000011605 */
[----:B------:R-:W-:-:S03]  /*1520*/  MOV R5, 0x400 ;  /* 0x0000040000057802 */ /* 0x000fc60000000f00 */
[----:B------:R-:W-:Y:S01]  /*1530*/  IMAD R3, R4, -0x9, R3 ;  /* 0xfffffff704037824 */ /* 0x000fe200078e0203 */
[----:B0-----:R-:W-:-:S05]  /*1540*/  LEA R10, R10, R5, 0x18 ;  /* 0x000000050a0a7211 */ /* 0x001fca00078ec0ff */
[----:B------:R-:W-:-:S04]  /*1550*/  IMAD R3, R3, 0x8, R10 ;  /* 0x0000000803037824 */ /* 0x000fc800078e020a */
[----:B------:R-:W-:-:S05]  /*1560*/  VIADD R3, R3, 0x36048 ;  /* 0x0003604803037836 */ /* 0x000fca0000000000 */
[----:B------:R-:W-:-:S04]  /*1570*/  PRMT R3, RZ, 0x654, R3 ;  /* 0x00000654ff037816 */ /* 0x000fc80000000003 */
[----:B------:R1:W-:Y:S01]  /*1580*/  SYNCS.ARRIVE.TRANS64.RED.A1T0 RZ, [R3+URZ], RZ ;  /* 0x000000ff03ff79a7 */ /* 0x0003e2000810043f */
[----:B------:R-:W-:Y:S05]  /*1590*/  @P0 BRA `(.L_x_20) ;  /* 0x0000000000040947 */ /* 0x000fea0003800000 */
[----:B------:R-:W-:Y:S01]  /*15a0*/  BPT.TRAP 0x1 ;  /* 0x000000040000795c */ /* 0x000fe20000300000 */
.L_x_20:
[----:B-1----:R-:W1:Y:S01]  /*15b0*/  S2R R3, SR_TID.X ;  /* 0x0000000000037919 */ /* 0x002e620000002100 */
[----:B0-----:R-:W0:Y:S01]  /*15c0*/  LDC.64 R10, c[0x0][0x280] ;  /* 0x0000a000ff0a7b82 */ /* 0x001e220000000a00 */
[----:B------:R-:W-:Y:S01]  /*15d0*/  IMAD.SHL.U32 R7, R7, 0x80, RZ ;  /* 0x0000008007077824 */ /* 0x000fe200078e00ff */
[----:B------:R-:W-:Y:S01]  /*15e0*/  SHF.R.S32.HI R88, RZ, 0x1f, R8 ;  /* 0x0000001fff587819 */ /* 0x000fe20000011408 */
[----:B------:R-:W2:Y:S05]  /*15f0*/  S2R R13, SR_CTAID.X ;  /* 0x00000000000d7919 */ /* 0x000eaa0000002500 */
[----:B------:R-:W4:Y:S01]  /*1600*/  LDC.64 R16, c[0x0][0x5d0] ;  /* 0x00017400ff107b82 */ /* 0x000f220000000a00 */
[----:B0-----:R-:W-:-:S02]  /*1610*/  ISETP.GE.AND P0, PT, R7, R11, PT ;  /* 0x0000000b0700720c */ /* 0x001fc40003f06270 */
[----:B-1----:R-:W-:-:S04]  /*1620*/  SHF.R.S32.HI R2, RZ, 0x1f, R3 ;  /* 0x0000001fff027819 */ /* 0x002fc80000011403 */
[----:B------:R-:W-:Y:S01]  /*1630*/  LEA.HI R2, R2, R3, RZ, 0x7 ;  /* 0x0000000302027211 */ /* 0x000fe200078f38ff */
[----:B--2---:R-:W-:-:S03]  /*1640*/  IMAD.SHL.U32 R14, R13, 0x40, RZ ;  /* 0x000000400d0e7824 */ /* 0x004fc600078e00ff */
[----:B------:R-:W-:Y:S02]  /*1650*/  LOP3.LUT R2, R2, 0xffffff80, RZ, 0xc0, !PT ;  /* 0xffffff8002027812 */ /* 0x000fe400078ec0ff */
[----:B------:R-:W-:-:S03]  /*1660*/  ISETP.GE.OR P0, PT, R14, R10, P0 ;  /* 0x0000000a0e00720c */ /* 0x000fc60000706670 */
[----:B------:R-:W-:-:S05]  /*1670*/  IMAD.IADD R2, R3, 0x1, -R2 ;  /* 0x0000000103027824 */ /* 0x000fca00078e0a02 */
[----:B------:R-:W-:-:S04]  /*1680*/  SHF.R.S32.HI R3, RZ, 0x1f, R2 ;  /* 0x0000001fff037819 */ /* 0x000fc80000011402 */
[----:B------:R-:W-:-:S04]  /*1690*/  LEA.HI R4, R3, R2, RZ, 0x2 ;  /* 0x0000000203047211 */ /* 0x000fc800078f10ff */
[--C-:B------:R-:W-:Y:S02]  /*16a0*/  SHF.R.S32.HI R18, RZ, 0x2, R4.reuse ;  /* 0x00000002ff127819 */ /* 0x100fe40000011404 */
[----:B------:R-:W-:-:S04]  /*16b0*/  SHF.R.S32.HI R5, RZ, 0x1f, R4 ;  /* 0x0000001fff057819 */ /* 0x000fc80000011404 */
[----:B------:R-:W-:-:S04]  /*16c0*/  LEA.HI R5, R5, R18, RZ, 0x3 ;  /* 0x0000001205057211 */ /* 0x000fc800078f18ff */
[----:B------:R-:W-:-:S05]  /*16d0*/  LOP3.LUT R5, R5, 0xfffffff8, RZ, 0xc0, !PT ;  /* 0xfffffff805057812 */ /* 0x000fca00078ec0ff */
[----:B------:R-:W-:Y:S01]  /*16e0*/  IMAD.IADD R18, R18, 0x1, -R5 ;  /* 0x0000000112127824 */ /* 0x000fe200078e0a05 */
[----:B------:R-:W-:Y:S02]  /*16f0*/  LEA.HI R5, R3, R2, RZ, 0x5 ;  /* 0x0000000203057211 */ /* 0x000fe400078f28ff */
[----:B------:R-:W-:Y:S02]  /*1700*/  LOP3.LUT R3, R4, 0xfffffffc, RZ, 0xc0, !PT ;  /* 0xfffffffc04037812 */ /* 0x000fe400078ec0ff */
[----:B------:R-:W-:Y:S02]  /*1710*/  SHF.R.S32.HI R19, RZ, 0x1f, R18 ;  /* 0x0000001fff137819 */ /* 0x000fe40000011412 */
[----:B------:R-:W-:Y:S01]  /*1720*/  SHF.R.S32.HI R9, RZ, 0x5, R5 ;  /* 0x00000005ff097819 */ /* 0x000fe20000011405 */
[----:B------:R-:W-:-:S04]  /*1730*/  IMAD.IADD R12, R2, 0x1, -R3 ;  /* 0x00000001020c7824 */ /* 0x000fc800078e0a03 */
[----:B------:R-:W-:-:S04]  /*1740*/  IMAD.WIDE R4, R9, 0x10, R18 ;  /* 0x0000001009047825 */ /* 0x000fc800078e0212 */
[----:B------:R-:W-:Y:S02]  /*1750*/  IMAD.SHL.U32 R2, R12, 0x2, RZ ;  /* 0x000000020c027824 */ /* 0x000fe400078e00ff */
[----:B------:R-:W-:Y:S01]  /*1760*/  IMAD.WIDE R4, R13, 0x40, R4 ;  /* 0x000000400d047825 */ /* 0x000fe200078e0204 */
[----:B------:R-:W-:Y:S02]  /*1770*/  SHF.R.S32.HI R13, RZ, 0x1f, R7 ;  /* 0x0000001fff0d7819 */ /* 0x000fe40000011407 */
[--C-:B------:R-:W-:Y:S01]  /*1780*/  SHF.R.S32.HI R3, RZ, 0x1f, R2.reuse ;  /* 0x0000001fff037819 */ /* 0x100fe20000011402 */
[-C--:B----4-:R-:W-:Y:S02]  /*1790*/  IMAD R22, R5, R16.reuse, RZ ;  /* 0x0000001005167224 */ /* 0x090fe400078e02ff */
[----:B------:R-:W-:Y:S01]  /*17a0*/  IMAD.WIDE.U32 R20, R4, R16, R2 ;  /* 0x0000001004147225 */ /* 0x000fe200078e0002 */
[----:B------:R-:W-:Y:S06]  /*17b0*/  @P0 EXIT ;  /* 0x000000000000094d */ /* 0x000fec0003800000 */
[----:B------:R-:W-:Y:S01]  /*17c0*/  ULDC.64 UR6, c[0x0][0x288] ;  /* 0x0000a20000067ab9 */ /* 0x000fe20000000a00 */
[----:B------:R-:W-:Y:S01]  /*17d0*/  IMAD R22, R4, R17, R22 ;  /* 0x0000001104167224 */ /* 0x000fe200078e0216 */
[----:B------:R-:W-:Y:S01]  /*17e0*/  ISETP.GE.AND P0, PT, R15, UR6, PT ;  /* 0x000000060f007c0c */ /* 0x000fe2000bf06270 */
[----:B------:R-:W-:Y:S01]  /*17f0*/  ULDC.64 UR4, c[0x0][0x5e0] ;  /* 0x0001780000047ab9 */ /* 0x000fe20000000a00 */
[----:B------:R-:W-:Y:S01]  /*1800*/  IADD3 R20, P1, R7, R20, RZ ;  /* 0x0000001407147210 */ /* 0x000fe20007f3e0ff */
[----:B------:R-:W-:Y:S01]  /*1810*/  IMAD R23, R88, UR4, RZ ;  /* 0x0000000458177c24 */ /* 0x000fe2000f8e02ff */
[----:B------:R-:W-:Y:S01]  /*1820*/  ISETP.GE.OR P0, PT, R8, UR7, P0 ;  /* 0x0000000708007c0c */ /* 0x000fe20008706670 */
[----:B------:R-:W-:Y:S01]  /*1830*/  IMAD R12, R12, -0x2, R11 ;  /* 0xfffffffe0c0c7824 */ /* 0x000fe200078e020b */
[----:B------:R-:W-:Y:S01]  /*1840*/  IADD3.X R21, R13, R21, R22, P1, !PT ;  /* 0x000000150d157210 */ /* 0x000fe20000ffe416 */
[----:B------:R-:W-:Y:S01]  /*1850*/  IMAD R89, R8, UR5, R23 ;  /* 0x0000000508597c24 */ /* 0x000fe2000f8e0217 */
[----:B------:R-:W-:Y:S01]  /*1860*/  SHF.R.S32.HI R22, RZ, 0x1f, R15 ;  /* 0x0000001fff167819 */ /* 0x000fe2000001140f */
[----:B------:R-:W-:-:S02]  /*1870*/  IMAD R23, R9, -0x10, -R14 ;  /* 0xfffffff009177824 */ /* 0x000fc400078e0a0e */
[----:B------:R-:W-:Y:S01]  /*1880*/  IMAD.WIDE.U32 R20, R8, UR4, R20 ;  /* 0x0000000408147c25 */ /* 0x000fe2000f8e0014 */
[----:B------:R-:W-:-:S03]  /*1890*/  ULDC.64 UR4, c[0x0][0x5d8] ;  /* 0x0001760000047ab9 */ /* 0x000fc60000000a00 */
[----:B------:R-:W-:Y:S02]  /*18a0*/  IMAD R14, R22, UR4, RZ ;  /* 0x00000004160e7c24 */ /* 0x000fe4000f8e02ff */
[----:B------:R-:W-:Y:S01]  /*18b0*/  IMAD.IADD R11, R21, 0x1, R89 ;  /* 0x00000001150b7824 */ /* 0x000fe200078e0259 */
[----:B------:R-:W-:Y:S06]  /*18c0*/  @P0 EXIT ;  /* 0x000000000000094d */ /* 0x000fec0003800000 */
[----:B------:R-:W-:Y:S01]  /*18d0*/  IMAD.IADD R9, R12, 0x1, -R7 ;  /* 0x000000010c097824 */ /* 0x000fe200078e0a07 */
[----:B------:R-:W-:Y:S01]  /*18e0*/  IADD3 R12, R23, R10, -R18 ;  /* 0x0000000a170c7210 */ /* 0x000fe20007ffe812 */
[----:B------:R-:W-:Y:S01]  /*18f0*/  IMAD.MOV.U32 R10, RZ, RZ, R20 ;  /* 0x000000ffff0a7224 */ /* 0x000fe200078e0014 */
[----:B---3-5:R-:W-:Y:S01]  /*1900*/  FSETP.NEU.AND P1, PT, R6, RZ, PT ;  /* 0x000000ff0600720b */ /* 0x028fe20003f2d000 */
[----:B------:R-:W-:Y:S01]  /*1910*/  IMAD R21, R15, UR5, R14 ;  /* 0x000000050f157c24 */ /* 0x000fe2000f8e020e */
[----:B------:R-:W-:Y:S01]  /*1920*/  ISETP.GT.AND P0, PT, R9, RZ, PT ;  /* 0x000000ff0900720c */ /* 0x000fe20003f04270 */
[----:B------:R-:W-:Y:S01]  /*1930*/  IMAD.WIDE.U32 R10, R15, UR4, R10 ;  /* 0x000000040f0a7c25 */ /* 0x000fe2000f8e000a */
[----:B------:R-:W-:Y:S01]  /*1940*/  ULDC.64 UR4, c[0x0][0x5b8] ;  /* 0x00016e0000047ab9 */ /* 0x000fe20000000a00 */
[----:B------:R-:W-:Y:S02]  /*1950*/  SHF.L.U64.HI R18, R16, 0x3, R17 ;  /* 0x0000000310127819 */ /* 0x000fe40000010211 */
[----:B------:R-:W-:Y:S01]  /*1960*/  IMAD R14, R22, UR4, RZ ;  /* 0x00000004160e7c24 */ /* 0x000fe2000f8e02ff */
[----:B------:R-:W-:Y:S01]  /*1970*/  ISETP.GT.AND P2, PT, R12, RZ, P0 ;  /* 0x000000ff0c00720c */ /* 0x000fe20000744270 */
[----:B------:R-:W-:-:S02]  /*1980*/  IMAD.SHL.U32 R19, R16, 0x8, RZ ;  /* 0x0000000810137824 */ /* 0x000fc400078e00ff */
[----:B------:R-:W-:Y:S02]  /*1990*/  IMAD R91, R15, UR5, R14 ;  /* 0x000000050f5b7c24 */ /* 0x000fe4000f8e020e */
[----:B------:R-:W-:Y:S01]  /*19a0*/  IMAD.IADD R17, R11, 0x1, R21 ;  /* 0x000000010b117824 */ /* 0x000fe200078e0215 */
[----:B------:R-:W-:Y:S07]  /*19b0*/  @!P1 BRA `(.L_x_22) ;  /* 0x0000003000249947 */ /* 0x000fee0003800000 */
[----:B------:R-:W-:Y:S01]  /*19c0*/  IADD3 R20, P1, R7, R2, RZ ;  /* 0x0000000207147210 */ /* 0x000fe20007f3e0ff */
[----:B------:R-:W-:Y:S01]  /*19d0*/  ULDC.64 UR6, c[0x0][0x5c0] ;  /* 0x0001700000067ab9 */ /* 0x000fe20000000a00 */
[----:B------:R-:W-:Y:S01]  /*19e0*/  ULDC.64 UR8, c[0x0][0x5b0] ;  /* 0x00016c0000087ab9 */ /* 0x000fe20000000a00 */
[----:B------:R-:W-:Y:S01]  /*19f0*/  IMAD R11, R88, UR6, RZ ;  /* 0x00000006580b7c24 */ /* 0x000fe2000f8e02ff */
[----:B------:R-:W-:Y:S01]  /*1a00*/  ULDC.64 UR10, c[0x0][0x5a8] ;  /* 0x00016a00000a7ab9 */ /* 0x000fe20000000a00 */
[----:B------:R-:W-:Y:S02]  /*1a10*/  IMAD.X R21, R13, 0x1, R3, P1 ;  /* 0x000000010d157824 */ /* 0x000fe400008e0603 */
[C---:B------:R-:W-:Y:S02]  /*1a20*/  IMAD R11, R8.reuse, UR7, R11 ;  /* 0x00000007080b7c24 */ /* 0x040fe4000f8e020b */
[----:B------:R-:W-:-:S04]  /*1a30*/  IMAD.WIDE.U32 R20, R8, UR6, R20 ;  /* 0x0000000608147c25 */ /* 0x000fc8000f8e0014 */
[----:B------:R-:W-:Y:S02]  /*1a40*/  IMAD.IADD R21, R21, 0x1, R11 ;  /* 0x0000000115157824 */ /* 0x000fe400078e020b */
[----:B------:R-:W-:Y:S02]  /*1a50*/  IMAD R89, R5, UR8, RZ ;  /* 0x0000000805597c24 */ /* 0x000fe4000f8e02ff */
[----:B------:R-:W-:-:S04]  /*1a60*/  IMAD.WIDE.U32 R20, R15, UR4, R20 ;  /* 0x000000040f147c25 */ /* 0x000fc8000f8e0014 */
[----:B------:R-:W-:Y:S02]  /*1a70*/  IMAD.IADD R23, R91, 0x1, R21 ;  /* 0x000000015b177824 */ /* 0x000fe400078e0215 */
[----:B------:R-:W-:Y:S02]  /*1a80*/  IMAD.MOV.U32 R22, RZ, RZ, R20 ;  /* 0x000000ffff167224 */ /* 0x000fe400078e0014 */
[C---:B------:R-:W-:Y:S02]  /*1a90*/  IMAD R97, R4.reuse, UR9, R89 ;  /* 0x0000000904617c24 */ /* 0x040fe4000f8e0259 */
[----:B------:R-:W-:-:S04]  /*1aa0*/  IMAD.WIDE.U32 R88, R4, UR8, R22 ;  /* 0x0000000804587c25 */ /* 0x000fc8000f8e0016 */
[----:B------:R-:W-:Y:S01]  /*1ab0*/  IMAD.IADD R89, R89, 0x1, R97 ;  /* 0x0000000159597824 */ /* 0x000fe200078e0261 */
[----:B------:R-:W-:-:S04]  /*1ac0*/  LEA R92, P1, R88, UR10, 0x1 ;  /* 0x0000000a585c7c11 */ /* 0x000fc8000f8208ff */
[----:B------:R-:W-:-:S05]  /*1ad0*/  LEA.HI.X R93, R88, UR11, R89, 0x1, P1 ;  /* 0x0000000b585d7c11 */ /* 0x000fca00088f0c59 */
[----:B------:R0:W2:Y:S01]  /*1ae0*/  @P2 LDG.E.LTC128B.U16 R94, desc[UR12][R92.64] ;  /* 0x0000000c5c5e2981 */ /* 0x0000a2000c1e1520 */
[----:B------:R-:W-:Y:S01]  /*1af0*/  IMAD.WIDE.U32 R88, R15, UR4, RZ ;  /* 0x000000040f587c25 */ /* 0x000fe2000f8e00ff */
[----:B------:R-:W-:Y:S01]  /*1b00*/  ULDC.64 UR4, c[0x0][0x5c8] ;  /* 0x0001720000047ab9 */ /* 0x000fe20000000a00 */
[----:B------:R-:W-:Y:S01]  /*1b10*/  ISETP.GT.AND P1, PT, R9, 0x1, PT ;  /* 0x000000010900780c */ /* 0x000fe20003f24270 */
[----:B------:R-:W-:Y:S01]  /*1b20*/  BSSY B0, `(.L_x_23) ;  /* 0x0000015000007945 */ /* 0x000fe20003800000 */
[----:B------:R-:W-:Y:S02]  /*1b30*/  IMAD.IADD R91, R89, 0x1, R91 ;  /* 0x00000001595b7824 */ /* 0x000fe400078e025b */
[----:B------:R-:W-:-:S04]  /*1b40*/  IMAD.MOV.U32 R90, RZ, RZ, R88 ;  /* 0x000000ffff5a7224 */ /* 0x000fc800078e0058 */
[----:B------:R-:W-:-:S04]  /*1b50*/  IMAD.WIDE.U32 R14, R4, UR8, R90 ;  /* 0x00000008040e7c25 */ /* 0x000fc8000f8e005a */
[----:B------:R-:W-:Y:S02]  /*1b60*/  IMAD.IADD R15, R97, 0x1, R15 ;  /* 0x00000001610f7824 */ /* 0x000fe400078e020f */
[----:B------:R-:W-:-:S04]  /*1b70*/  IMAD.WIDE.U32 R14, R8, UR6, R14 ;  /* 0x00000006080e7c25 */ /* 0x000fc8000f8e000e */
[----:B------:R-:W-:Y:S01]  /*1b80*/  IMAD.IADD R15, R11, 0x1, R15 ;  /* 0x000000010b0f7824 */ /* 0x000fe200078e020f */
[----:B0-----:R-:W-:Y:S02]  /*1b90*/  IADD3 R92, P4, P5, R7, R14, R2 ;  /* 0x0000000e075c7210 */ /* 0x001fe40007d9e002 */
[C---:B------:R-:W-:Y:S02]  /*1ba0*/  LEA R14, P3, R10.reuse, UR4, 0x1 ;  /* 0x000000040a0e7c11 */ /* 0x040fe4000f8608ff */
[----:B------:R-:W-:Y:S02]  /*1bb0*/  IADD3.X R93, R13, R15, R3, P4, P5 ;  /* 0x0000000f0d5d7210 */ /* 0x000fe400027ea403 */
[----:B------:R-:W-:Y:S02]  /*1bc0*/  LEA.HI.X R15, R10, UR5, R17, 0x1, P3 ;  /* 0x000000050a0f7c11 */ /* 0x000fe400098f0c11 */
[----:B------:R-:W-:Y:S02]  /*1bd0*/  ISETP.GT.AND P3, PT, R12, RZ, P1 ;  /* 0x000000ff0c00720c */ /* 0x000fe40000f64270 */
[----:B------:R-:W-:-:S04]  /*1be0*/  LEA R16, P4, R92, UR10, 0x1 ;  /* 0x0000000a5c107c11 */ /* 0x000fc8000f8808ff */
[----:B------:R-:W-:Y:S01]  /*1bf0*/  LEA.HI.X R17, R92, UR11, R93, 0x1, P4 ;  /* 0x0000000b5c117c11 */ /* 0x000fe2000a0f0c5d */
[----:B--2---:R-:W-:-:S05]  /*1c00*/  HADD2.F32 R95, -RZ, R94.H0_H0 ;  /* 0x2000005eff5f7230 */ /* 0x004fca0000004100 */
[----:B------:R-:W-:-:S04]  /*1c10*/  FMUL R95, R95, R6 ;  /* 0x000000065f5f7220 */ /* 0x000fc80000400000 */
[----:B------:R-:W-:-:S05]  /*1c20*/  FFMA R95, R24, R0, R95 ;  /* 0x00000000185f7223 */ /* 0x000fca000000005f */
[----:B------:R-:W-:-:S05]  /*1c30*/  F2FP.F16.F32.PACK_AB R95, RZ, R95 ;  /* 0x0000005fff5f723e */ /* 0x000fca00000000ff */
[----:B------:R0:W-:Y:S01]  /*1c40*/  @P2 STG.E.U16 desc[UR12][R14.64], R95 ;  /* 0x0000005f0e002986 */ /* 0x0001e2000c10150c */
[----:B------:R-:W-:Y:S05]  /*1c50*/  @!P3 BRA `(.L_x_24) ;  /* 0x000000000004b947 */ /* 0x000fea0003800000 */
[----:B------:R1:W5:Y:S02]  /*1c60*/  LDG.E.LTC128B.U16 R94, desc[UR12][R16.64+0x2] ;  /* 0x0000020c105e7981 */ /* 0x000364000c1e1520 */
.L_x_24:
[----:B------:R-:W-:Y:S05]  /*1c70*/  BSYNC B0 ;  /* 0x0000000000007941 */ /* 0x000fea0003800000 */
.L_x_23:
[----:B------:R-:W-:Y:S01]  /*1c80*/  USHF.L.U32 UR5, UR8, 0x3, URZ ;  /* 0x0000000308057899 */ /* 0x000fe2000800063f */
[----:B-----5:R-:W-:Y:S01]  /*1c90*/  HADD2.F32 R5, -RZ, R94.H0_H0 ;  /* 0x2000005eff057230 */ /* 0x020fe20000004100 */
[----:B------:R-:W-:Y:S01]  /*1ca0*/  USHF.L.U64.HI UR4, UR8, 0x3, UR9 ;  /* 0x0000000308047899 */ /* 0x000fe20008010209 */
[----:B------:R-:W-:-:S03]  /*1cb0*/  ISETP.GT.AND P0, PT, R12, 0x8, P0 ;  /* 0x000000080c00780c */ /* 0x000fc60000704270 */
[----:B------:R-:W-:Y:S02]  /*1cc0*/  IMAD.U32 R92, RZ, RZ, UR5 ;  /* 0x00000005ff5c7e24 */ /* 0x000fe4000f8e00ff */
[----:B------:R-:W-:Y:S01]  /*1cd0*/  FMUL R10, R5, R6 ;  /* 0x00000006050a7220 */ /* 0x000fe20000400000 */
[----:B------:R-:W-:-:S03]  /*1ce0*/  IMAD.U32 R93, RZ, RZ, UR4 ;  /* 0x00000004ff5d7e24 */ /* 0x000fc6000f8e00ff */
[----:B------:R-:W-:Y:S01]  /*1cf0*/  FFMA R10, R25, R0, R10 ;  /* 0x00000000190a7223 */ /* 0x000fe2000000000a */
[----:B------:R-:W-:-:S04]  /*1d00*/  IMAD.WIDE.U32 R4, R4, UR8, R92 ;  /* 0x0000000804047c25 */ /* 0x000fc8000f8e005c */
[----:B------:R-:W-:Y:S01]  /*1d10*/  IMAD.IADD R5, R97, 0x1, R5 ;  /* 0x0000000161057824 */ /* 0x000fe200078e0205 */
[----:B------:R-:W-:Y:S02]  /*1d20*/  IADD3 R21, P2, R20, R4, RZ ;  /* 0x0000000414157210 */ /* 0x000fe40007f5e0ff */
[----:B------:R-:W-:-:S03]  /*1d30*/  F2FP.F16.F32.PACK_AB R10, RZ, R10 ;  /* 0x0000000aff0a723e */ /* 0x000fc600000000ff */
[----:B------:R-:W-:Y:S01]  /*1d40*/  IMAD.X R22, R5, 0x1, R23, P2 ;  /* 0x0000000105167824 */ /* 0x000fe200010e0617 */
[C---:B------:R-:W-:Y:S01]  /*1d50*/  LEA R20, P2, R21.reuse, UR10, 0x1 ;  /* 0x0000000a15147c11 */ /* 0x040fe2000f8408ff */
[----:B------:R2:W-:Y:S03]  /*1d60*/  @P3 STG.E.U16 desc[UR12][R14.64+0x2], R10 ;  /* 0x0000020a0e003986 */ /* 0x0005e6000c10150c */
[----:B------:R-:W-:-:S05]  /*1d70*/  LEA.HI.X R21, R21, UR11, R22, 0x1, P2 ;  /* 0x0000000b15157c11 */ /* 0x000fca00090f0c16 */
[----:B------:R-:W3:Y:S01]  /*1d80*/  @P0 LDG.E.LTC128B.U16 R94, desc[UR12][R20.64] ;  /* 0x0000000c145e0981 */ /* 0x000ee2000c1e1520 */
[----:B------:R-:W-:Y:S01]  /*1d90*/  IADD3 R4, P2, R88, R4, RZ ;  /* 0x0000000458047210 */ /* 0x000fe20007f5e0ff */
[----:B------:R-:W-:Y:S01]  /*1da0*/  BSSY B0, `(.L_x_25) ;  /* 0x0000013000007945 */ /* 0x000fe20003800000 */
[----:B------:R-:W-:-:S03]  /*1db0*/  ISETP.GT.AND P1, PT, R12, 0x8, P1 ;  /* 0x000000080c00780c */ /* 0x000fc60000f24270 */
[----:B------:R-:W-:Y:S02]  /*1dc0*/  IMAD.X R5, R5, 0x1, R91, P2 ;  /* 0x0000000105057824 */ /* 0x000fe400010e065b */
[----:B------:R-:W-:-:S03]  /*1dd0*/  IMAD.WIDE.U32 R4, R8, UR6, R4 ;  /* 0x0000000608047c25 */ /* 0x000fc6000f8e0004 */
[----:B------:R-:W-:Y:S01]  /*1de0*/  IADD3 R7, P2, P3, R7, R4, R2 ;  /* 0x0000000407077210 */ /* 0x000fe20007b5e002 */
[----:B------:R-:W-:Y:S01]  /*1df0*/  IMAD.IADD R2, R11, 0x1, R5 ;  /* 0x000000010b027824 */ /* 0x000fe200078e0205 */
[----:B------:R-:W-:-:S04]  /*1e00*/  SHF.L.U64.HI R5, R19, 0x1, R18 ;  /* 0x0000000113057819 */ /* 0x000fc80000010212 */
[----:B------:R-:W-:Y:S02]  /*1e10*/  IADD3.X R8, R13, R2, R3, P2, P3 ;  /* 0x000000020d087210 */ /* 0x000fe400017e6403 */
[----:B------:R-:W-:Y:S02]  /*1e20*/  LEA R4, P2, R19, R14, 0x1 ;  /* 0x0000000e13047211 */ /* 0x000fe400078408ff */
[----:B------:R-:W-:-:S03]  /*1e30*/  LEA R2, P3, R7, UR10, 0x1 ;  /* 0x0000000a07027c11 */ /* 0x000fc6000f8608ff */
[----:B------:R-:W-:Y:S01]  /*1e40*/  IMAD.X R5, R5, 0x1, R15, P2 ;  /* 0x0000000105057824 */ /* 0x000fe200010e060f */
[----:B------:R-:W-:Y:S01]  /*1e50*/  LEA.HI.X R3, R7, UR11, R8, 0x1, P3 ;  /* 0x0000000b07037c11 */ /* 0x000fe200098f0c08 */
[----:B---3--:R-:W-:-:S05]  /*1e60*/  HADD2.F32 R23, -RZ, R94.H0_H0 ;  /* 0x2000005eff177230 */ /* 0x008fca0000004100 */
[----:B------:R-:W-:-:S04]  /*1e70*/  FMUL R23, R23, R6 ;  /* 0x0000000617177220 */ /* 0x000fc80000400000 */
[----:B------:R-:W-:-:S05]  /*1e80*/  FFMA R23, R26, R0, R23 ;  /* 0x000000001a177223 */ /* 0x000fca0000000017 */
[----:B------:R-:W-:-:S05]  /*1e90*/  F2FP.F16.F32.PACK_AB R23, RZ, R23 ;  /* 0x00000017ff17723e */ /* 0x000fca00000000ff */
[----:B------:R2:W-:Y:S01]  /*1ea0*/  @P0 STG.E.U16 desc[UR12][R4.64], R23 ;  /* 0x0000001704000986 */ /* 0x0005e2000c10150c */
[----:B------:R-:W-:Y:S05]  /*1eb0*/  @!P1 BRA `(.L_x_26) ;  /* 0x0000000000049947 */ /* 0x000fea0003800000 */
[----:B------:R3:W5:Y:S02]  /*1ec0*/  LDG.E.LTC128B.U16 R94, desc[UR12][R2.64+0x2] ;  /* 0x0000020c025e7981 */ /* 0x000764000c1e1520 */
.L_x_26:
[----:B------:R-:W-:Y:S05]  /*1ed0*/  BSYNC B0 ;  /* 0x0000000000007941 */ /* 0x000fea0003800000 */
.L_x_25:
[----:B-----5:R-:W-:Y:S01]  /*1ee0*/  HADD2.F32 R7, -RZ, R94.H0_H0 ;  /* 0x2000005eff077230 */ /* 0x020fe20000004100 */
[----:B------:R-:W-:Y:S01]  /*1ef0*/  ISETP.GT.AND P0, PT, R9, 0x8, PT ;  /* 0x000000080900780c */ /* 0x000fe20003f04270 */
[----:B------:R-:W-:Y:S03]  /*1f00*/  BSSY B0, `(.L_x_27) ;  /* 0x0000008000007945 */ /* 0x000fe60003800000 */
[----:B------:R-:W-:Y:S01]  /*1f10*/  FMUL R8, R7, R6 ;  /* 0x0000000607087220 */ /* 0x000fe20000400000 */
[----:B------:R-:W-:-:S03]  /*1f20*/  ISETP.GT.AND P2, PT, R12, RZ, P0 ;  /* 0x000000ff0c00720c */ /* 0x000fc60000744270 */
[----:B------:R-:W-:-:S05]  /*1f30*/  FFMA R8, R27, R0, R8 ;  /* 0x000000001b087223 */ /* 0x000fca0000000008 */
[----:B------:R-:W-:-:S05]  /*1f40*/  F2FP.F16.F32.PACK_AB R8, RZ, R8 ;  /* 0x00000008ff08723e */ /* 0x000fca00000000ff */
[----:B------:R4:W-:Y:S01]  /*1f50*/  @P1 STG.E.U16 desc[UR12][R4.64+0x2], R8 ;  /* 0x0000020804001986 */ /* 0x0009e2000c10150c */
[----:B------:R-:W-:Y:S05]  /*1f60*/  @!P2 BRA `(.L_x_28) ;  /* 0x000000000004a947 */ /* 0x000fea0003800000 */
[----:B------:R0:W5:Y:S02]  /*1f70*/  LDG.E.LTC128B.U16 R94, desc[UR12][R16.64+0x10] ;  /* 0x0000100c105e7981 */ /* 0x000164000c1e1520 */
.L_x_28:
[----:B------:R-:W-:Y:S05]  /*1f80*/  BSYNC B0 ;  /* 0x0000000000007941 */ /* 0x000fea0003800000 */
.L_x_27:
[----:B-----5:R-:W-:Y:S01]  /*1f90*/  HADD2.F32 R7, -RZ, R94.H0_H0 ;  /* 0x2000005eff077230 */ /* 0x020fe20000004100 */
[----:B------:R-:W-:Y:S01]  /*1fa0*/  ISETP.GT.AND P1, PT, R9, 0x9, PT ;  /* 0x000000090900780c */ /* 0x000fe20003f24270 */
[----:B--2---:R-:W-:Y:S01]  /*1fb0*/  @P2 IMAD.MOV.U32 R10, RZ, RZ, R14 ;  /* 0x000000ffff0a2224 */ /* 0x004fe200078e000e */
[----:B------:R-:W-:Y:S01]  /*1fc0*/  BSSY B0, `(.L_x_29) ;  /* 0x0000009000007945 */ /* 0x000fe20003800000 */
[----:B------:R-:W-:Y:S02]  /*1fd0*/  @P2 IMAD.MOV.U32 R11, RZ, RZ, R15 ;  /* 0x000000ffff0b2224 */ /* 0x000fe400078e000f */
[----:B------:R-:W-:Y:S01]  /*1fe0*/  FMUL R7, R7, R6 ;  /* 0x0000000607077220 */ /* 0x000fe20000400000 */
[----:B------:R-:W-:-:S03]  /*1ff0*/  ISETP.GT.AND P3, PT, R12, RZ, P1 ;  /* 0x000000ff0c00720c */ /* 0x000fc60000f64270 */
[----:B------:R-:W-:-:S05]  /*2000*/  FFMA R7, R28, R0, R7 ;  /* 0x000000001c077223 */ /* 0x000fca0000000007 */
[----:B------:R-:W-:-:S05]  /*2010*/  F2FP.F16.F32.PACK_AB R7, RZ, R7 ;  /* 0x00000007ff07723e */ /* 0x000fca00000000ff */
[----:B------:R2:W-:Y:S01]  /*2020*/  @P2 STG.E.U16 desc[UR12][R10.64+0x10], R7 ;  /* 0x000010070a002986 */ /* 0x0005e2000c10150c */
[----:B------:R-:W-:Y:S05]  /*2030*/  @!P3 BRA `(.L_x_30) ;  /* 0x000000000004b947 */ /* 0x000fea0003800000 */
[----:B------:R0:W5:Y:S02]  /*2040*/  LDG.E.LTC128B.U16 R94, desc[UR12][R16.64+0x12] ;  /* 0x0000120c105e7981 */ /* 0x000164000c1e1520 */
.L_x_30:
[----:B------:R-:W-:Y:S05]  /*2050*/  BSYNC B0 ;  /* 0x0000000000007941 */ /* 0x000fea0003800000 */
.L_x_29:
[----:B--2--5:R-:W-:Y:S01]  /*2060*/  HADD2.F32 R7, -RZ, R94.H0_H0 ;  /* 0x2000005eff077230 */ /* 0x024fe20000004100 */
[----:B------:R-:W-:Y:S01]  /*2070*/  ISETP.GT.AND P0, PT, R12, 0x8, P0 ;  /* 0x000000080c00780c */ /* 0x000fe20000704270 */
[----:B------:R-:W-:Y:S01]  /*2080*/  @P3 IMAD.MOV.U32 R10, RZ, RZ, R14 ;  /* 0x000000ffff0a3224 */ /* 0x000fe200078e000e */
[----:B------:R-:W-:Y:S01]  /*2090*/  BSSY B0, `(.L_x_31) ;  /* 0x0000008000007945 */ /* 0x000fe20003800000 */
[----:B------:R-:W-:Y:S02]  /*20a0*/  @P3 IMAD.MOV.U32 R11, RZ, RZ, R15 ;  /* 0x000000ffff0b3224 */ /* 0x000fe400078e000f */
[----:B----4-:R-:W-:-:S04]  /*20b0*/  FMUL R8, R7, R6 ;  /* 0x0000000607087220 */ /* 0x010fc80000400000 */
[----:B------:R-:W-:-:S05]  /*20c0*/  FFMA R8, R29, R0, R8 ;  /* 0x000000001d087223 */ /* 0x000fca0000000008 */
[----:B------:R-:W-:-:S05]  /*20d0*/  F2FP.F16.F32.PACK_AB R8, RZ, R8 ;  /* 0x00000008ff08723e */ /* 0x000fca00000000ff */
[----:B------:R2:W-:Y:S01]  /*20e0*/  @P3 STG.E.U16 desc[UR12][R10.64+0x12], R8 ;  /* 0x000012080a003986 */ /* 0x0005e2000c10150c */
[----:B------:R-:W-:Y:S05]  /*20f0*/  @!P0 BRA `(.L_x_32) ;  /* 0x0000000000048947 */ /* 0x000fea0003800000 */
[----:B------:R4:W5:Y:S02]  /*2100*/  LDG.E.LTC128B.U16 R94, desc[UR12][R2.64+0x10] ;  /* 0x0000100c025e7981 */ /* 0x000964000c1e1520 */
.L_x_32:
[----:B------:R-:W-:Y:S05]  /*2110*/  BSYNC B0 ;  /* 0x0000000000007941 */ /* 0x000fea0003800000 */
.L_x_31:
[----:B-----5:R-:W-:Y:S01]  /*2120*/  HADD2.F32 R7, -RZ, R94.H0_H0 ;  /* 0x2000005eff077230 */ /* 0x020fe20000004100 */
[----:B------:R-:W-:Y:S01]  /*2130*/  ISETP.GT.AND P1, PT, R12, 0x8, P1 ;  /* 0x000000080c00780c */ /* 0x000fe20000f24270 */
[----:B------:R-:W-:Y:S03]  /*2140*/  BSSY B0, `(.L_x_33) ;  /* 0x0000007000007945 */ /* 0x000fe60003800000 */
[----:B------:R-:W-:-:S04]  /*2150*/  FMUL R7, R7, R6 ;  /* 0x0000000607077220 */ /* 0x000fc80000400000 */
[----:B------:R-:W-:-:S05]  /*2160*/  FFMA R7, R30, R0, R7 ;  /* 0x000000001e077223 */ /* 0x000fca0000000007 */
[----:B------:R-:W-:-:S05]  /*2170*/  F2FP.F16.F32.PACK_AB R7, RZ, R7 ;  /* 0x00000007ff07723e */ /* 0x000fca00000000ff */
[----:B------:R0:W-:Y:S01]  /*2180*/  @P0 STG.E.U16 desc[UR12][R4.64+0x10], R7 ;  /* 0x0000100704000986 */ /* 0x0001e2000c10150c */
[----:B------:R-:W-:Y:S05]  /*2190*/  @!P1 BRA `(.L_x_34) ;  /* 0x0000000000049947 */ /* 0x000fea0003800000 */
[----:B------:R0:W5:Y:S02]  /*21a0*/  LDG.E.LTC128B.U16 R94, desc[UR12][R2.64+0x12] ;  /* 0x0000120c025e7981 */ /* 0x000164000c1e1520 */
.L_x_34:
[----:B------:R-:W-:Y:S05]  /*21b0*/  BSYNC B0 ;  /* 0x0000000000007941 */ /* 0x000fea0003800000 */
.L_x_33:
[----:B0----5:R-:W-:Y:S01]  /*21c0*/  HADD2.F32 R7, -RZ, R94.H0_H0 ;  /* 0x2000005eff077230 */ /* 0x021fe20000004100 */
[----:B------:R-:W-:Y:S01]  /*21d0*/  ISETP.GT.AND P0, PT, R9, 0x10, PT ;  /* 0x000000100900780c */ /* 0x000fe20003f04270 */
[----:B------:R-:W-:Y:S03]  /*21e0*/  BSSY B0, `(.L_x_35) ;  /* 0x0000008000007945 */ /* 0x000fe60003800000 */
[----:B--2---:R-:W-:Y:S01]  /*21f0*/  FMUL R8, R7, R6 ;  /* 0x0000000607087220 */ /* 0x004fe20000400000 */
[----:B------:R-:W-:-:S03]  /*2200*/  ISETP.GT.AND P2, PT, R12, RZ, P0 ;  /* 0x000000ff0c00720c */ /* 0x000fc60000744270 */
[----:B------:R-:W-:-:S05]  /*2210*/  FFMA R8, R31, R0, R8 ;  /* 0x000000001f087223 */ /* 0x000fca0000000008 */
[----:B------:R-:W-:-:S05]  /*2220*/  F2FP.F16.F32.PACK_AB R8, RZ, R8 ;  /* 0x00000008ff08723e */ /* 0x000fca00000000ff */
[----:B------:R0:W-:Y:S01]  /*2230*/  @P1 STG.E.U16 desc[UR12][R4.64+0x12], R8 ;  /* 0x0000120804001986 */ /* 0x0001e2000c10150c */
[----:B------:R-:W-:Y:S05]  /*2240*/  @!P2 BRA `(.L_x_36) ;  /* 0x000000000004a947 */ /* 0x000fea0003800000 */
[----:B------:R2:W5:Y:S02]  /*2250*/  LDG.E.LTC128B.U16 R94, desc[UR12][R16.64+0x20] ;  /* 0x0000200c105e7981 */ /* 0x000564000c1e1520 */
.L_x_36:
[----:B------:R-:W-:Y:S05]  /*2260*/  BSYNC B0 ;  /* 0x0000000000007941 */ /* 0x000fea0003800000 */
.L_x_35:
[----:B-----5:R-:W-:Y:S01]  /*2270*/  HADD2.F32 R7, -RZ, R94.H0_H0 ;  /* 0x2000005eff077230 */ /* 0x020fe20000004100 */
[----:B------:R-:W-:Y:S01]  /*2280*/  ISETP.GT.AND P1, PT, R9, 0x11, PT ;  /* 0x000000110900780c */ /* 0x000fe20003f24270 */
[----:B------:R-:W-:Y:S01]  /*2290*/  @P2 IMAD.MOV.U32 R10, RZ, RZ, R14 ;  /* 0x000000ffff0a2224 */ /* 0x000fe200078e000e */
        /* <DEDUP_REMOVED lines=9> */
.L_x_38:
[----:B------:R-:W-:Y:S05]  /*2330*/  BSYNC B0 ;  /* 0x0000000000007941 */ /* 0x000fea0003800000 */
.L_x_37:
[----:B0----5:R-:W-:Y:S01]  /*2340*/  HADD2.F32 R7, -RZ, R94.H0_H0 ;  /* 0x2000005eff077230 */ /* 0x021fe20000004100 */
[----:B------:R-:W-:Y:S01]  /*2350*/  ISETP.GT.AND P0, PT, R12, 0x8, P0 ;  /* 0x000000080c00780c */ /* 0x000fe20000704270 */
[----:B------:R-:W-:Y:S01]  /*2360*/  @P3 IMAD.MOV.U32 R10, RZ, RZ, R14 ;  /* 0x000000ffff0a3224 */ /* 0x000fe200078e000e */
[----:B------:R-:W-:Y:S01]  /*2370*/  BSSY B0, `(.L_x_39) ;  /* 0x0000008000007945 */ /* 0x000fe20003800000 */
[----:B------:R-:W-:Y:S02]  /*2380*/  @P3 IMAD.MOV.U32 R11, RZ, RZ, R15 ;  /* 0x000000ffff0b3224 */ /* 0x000fe400078e000f */
[----:B------:R-:W-:-:S04]  /*2390*/  FMUL R8, R7, R6 ;  /* 0x0000000607087220 */ /* 0x000fc80000400000 */
[----:B------:R-:W-:-:S05]  /*23a0*/  FFMA R8, R33, R0, R8 ;  /* 0x0000000021087223 */ /* 0x000fca0000000008 */
[----:B------:R-:W-:-:S05]  /*23b0*/  F2FP.F16.F32.PACK_AB R8, RZ, R8 ;  /* 0x00000008ff08723e */ /* 0x000fca00000000ff */
[----:B------:R0:W-:Y:S01]  /*23c0*/  @P3 STG.E.U16 desc[UR12][R10.64+0x22], R8 ;  /* 0x000022080a003986 */ /* 0x0001e2000c10150c */
[----:B------:R-:W-:Y:S05]  /*23d0*/  @!P0 BRA `(.L_x_40) ;  /* 0x0000000000048947 */ /* 0x000fea0003800000 */
[----:B------:R0:W5:Y:S02]  /*23e0*/  LDG.E.LTC128B.U16 R94, desc[UR12][R2.64+0x20] ;  /* 0x0000200c025e7981 */ /* 0x000164000c1e1520 */
.L_x_40:
[----:B------:R-:W-:Y:S05]  /*23f0*/  BSYNC B0 ;  /* 0x0000000000007941 */ /* 0x000fea0003800000 */
.L_x_39:
        /* <DEDUP_REMOVED lines=9> */
.L_x_42:
[----:B------:R-:W-:Y:S05]  /*2490*/  BSYNC B0 ;  /* 0x0000000000007941 */ /* 0x000fea0003800000 */
.L_x_41:
[----:B0----5:R-:W-:Y:S01]  /*24a0*/  HADD2.F32 R7, -RZ, R94.H0_H0 ;  /* 0x2000005eff077230 */ /* 0x021fe20000004100 */
        /* <DEDUP_REMOVED lines=9> */
.L_x_44:
[----:B------:R-:W-:Y:S05]  /*2540*/  BSYNC B0 ;  /* 0x0000000000007941 */ /* 0x000fea0003800000 */
.L_x_43:
        /* <DEDUP_REMOVED lines=12> */
.L_x_46:
[----:B------:R-:W-:Y:S05]  /*2610*/  BSYNC B0 ;  /* 0x0000000000007941 */ /* 0x000fea0003800000 */
.L_x_45:
        /* <DEDUP_REMOVED lines=11> */
.L_x_48:
[----:B------:R-:W-:Y:S05]  /*26d0*/  BSYNC B0 ;  /* 0x0000000000007941 */ /* 0x000fea0003800000 */
.L_x_47:
        /* <DEDUP_REMOVED lines=9> */
.L_x_50:
[----:B------:R-:W-:Y:S05]  /*2770*/  BSYNC B0 ;  /* 0x0000000000007941 */ /* 0x000fea0003800000 */
.L_x_49:
        /* <DEDUP_REMOVED lines=10> */
.L_x_52:
[----:B------:R-:W-:Y:S05]  /*2820*/  BSYNC B0 ;  /* 0x0000000000007941 */ /* 0x000fea0003800000 */
.L_x_51:
        /* <DEDUP_REMOVED lines=12> */
.L_x_54:
[----:B------:R-:W-:Y:S05]  /*28f0*/  BSYNC B0 ;  /* 0x0000000000007941 */ /* 0x000fea0003800000 */
.L_x_53:
        /* <DEDUP_REMOVED lines=11> */
.L_x_56:
[----:B------:R-:W-:Y:S05]  /*29b0*/  BSYNC B0 ;  /* 0x0000000000007941 */ /* 0x000fea0003800000 */
.L_x_55:
        /* <DEDUP_REMOVED lines=9> */
.L_x_58:
[----:B------:R-:W-:Y:S05]  /*2a50*/  BSYNC B0 ;  /* 0x0000000000007941 */ /* 0x000fea0003800000 */
.L_x_57:
        /* <DEDUP_REMOVED lines=10> */
.L_x_60:
[----:B------:R-:W-:Y:S05]  /*2b00*/  BSYNC B0 ;  /* 0x0000000000007941 */ /* 0x000fea0003800000 */
.L_x_59:
        /* <DEDUP_REMOVED lines=12> */
.L_x_62:
[----:B------:R-:W-:Y:S05]  /*2bd0*/  BSYNC B0 ;  /* 0x0000000000007941 */ /* 0x000fea0003800000 */
.L_x_61:
        /* <DEDUP_REMOVED lines=11> */
.L_x_64:
[----:B------:R-:W-:Y:S05]  /*2c90*/  BSYNC B0 ;  /* 0x0000000000007941 */ /* 0x000fea0003800000 */
.L_x_63:
        /* <DEDUP_REMOVED lines=9> */
.L_x_66:
[----:B------:R-:W-:Y:S05]  /*2d30*/  BSYNC B0 ;  /* 0x0000000000007941 */ /* 0x000fea0003800000 */
.L_x_65:
        /* <DEDUP_REMOVED lines=10> */
.L_x_68:
[----:B------:R-:W-:Y:S05]  /*2de0*/  BSYNC B0 ;  /* 0x0000000000007941 */ /* 0x000fea0003800000 */
.L_x_67:
        /* <DEDUP_REMOVED lines=12> */
.L_x_70:
[----:B------:R-:W-:Y:S05]  /*2eb0*/  BSYNC B0 ;  /* 0x0000000000007941 */ /* 0x000fea0003800000 */
.L_x_69:
        /* <DEDUP_REMOVED lines=11> */
.L_x_72:
[----:B------:R-:W-:Y:S05]  /*2f70*/  BSYNC B0 ;  /* 0x0000000000007941 */ /* 0x000fea0003800000 */
.L_x_71:
        /* <DEDUP_REMOVED lines=9> */
.L_x_74:
[----:B------:R-:W-:Y:S05]  /*3010*/  BSYNC B0 ;  /* 0x0000000000007941 */ /* 0x000fea0003800000 */
.L_x_73:
        /* <DEDUP_REMOVED lines=10> */
.L_x_76:
[----:B------:R-:W-:Y:S05]  /*30c0*/  BSYNC B0 ;  /* 0x0000000000007941 */ /* 0x000fea0003800000 */
.L_x_75:
        /* <DEDUP_REMOVED lines=12> */
.L_x_78:
[----:B------:R-:W-:Y:S05]  /*3190*/  BSYNC B0 ;  /* 0x0000000000007941 */ /* 0x000fea0003800000 */
.L_x_77:
        /* <DEDUP_REMOVED lines=11> */
.L_x_80:
[----:B------:R-:W-:Y:S05]  /*3250*/  BSYNC B0 ;  /* 0x0000000000007941 */ /* 0x000fea0003800000 */
.L_x_79:
        /* <DEDUP_REMOVED lines=9> */
.L_x_82:
[----:B------:R-:W-:Y:S05]  /*32f0*/  BSYNC B0 ;  /* 0x0000000000007941 */ /* 0x000fea0003800000 */
.L_x_81:
        /* <DEDUP_REMOVED lines=10> */
.L_x_84:
[----:B------:R-:W-:Y:S05]  /*33a0*/  BSYNC B0 ;  /* 0x0000000000007941 */ /* 0x000fea0003800000 */
.L_x_83:
        /* <DEDUP_REMOVED lines=12> */
.L_x_86:
[----:B------:R-:W-:Y:S05]  /*3470*/  BSYNC B0 ;  /* 0x0000000000007941 */ /* 0x000fea0003800000 */
.L_x_85:
        /* <DEDUP_REMOVED lines=11> */
.L_x_88:
[----:B------:R-:W-:Y:S05]  /*3530*/  BSYNC B0 ;  /* 0x0000000000007941 */ /* 0x000fea0003800000 */
.L_x_87:
        /* <DEDUP_REMOVED lines=9> */
.L_x_90:
[----:B------:R-:W-:Y:S05]  /*35d0*/  BSYNC B0 ;  /* 0x0000000000007941 */ /* 0x000fea0003800000 */
.L_x_89:
        /* <DEDUP_REMOVED lines=10> */
.L_x_92:
[----:B------:R-:W-:Y:S05]  /*3680*/  BSYNC B0 ;  /* 0x0000000000007941 */ /* 0x000fea0003800000 */
.L_x_91:
        /* <DEDUP_REMOVED lines=12> */
.L_x_94:
[----:B------:R-:W-:Y:S05]  /*3750*/  BSYNC B0 ;  /* 0x0000000000007941 */ /* 0x000fea0003800000 */
.L_x_93:
        /* <DEDUP_REMOVED lines=11> */
.L_x_96:
[----:B------:R-:W-:Y:S05]  /*3810*/  BSYNC B0 ;  /* 0x0000000000007941 */ /* 0x000fea0003800000 */
.L_x_95:
        /* <DEDUP_REMOVED lines=9> */
.L_x_98:
[----:B------:R-:W-:Y:S05]  /*38b0*/  BSYNC B0 ;  /* 0x0000000000007941 */ /* 0x000fea0003800000 */
.L_x_97:
        /* <DEDUP_REMOVED lines=10> */
.L_x_100:
[----:B------:R-:W-:Y:S05]  /*3960*/  BSYNC B0 ;  /* 0x0000000000007941 */ /* 0x000fea0003800000 */
.L_x_99:
        /* <DEDUP_REMOVED lines=12> */
.L_x_102:
[----:B------:R-:W-:Y:S05]  /*3a30*/  BSYNC B0 ;  /* 0x0000000000007941 */ /* 0x000fea0003800000 */
.L_x_101:
        /* <DEDUP_REMOVED lines=11> */
.L_x_104:
[----:B------:R-:W-:Y:S05]  /*3af0*/  BSYNC B0 ;  /* 0x0000000000007941 */ /* 0x000fea0003800000 */
.L_x_103:
        /* <DEDUP_REMOVED lines=9> */
.L_x_106:
[----:B------:R-:W-:Y:S05]  /*3b90*/  BSYNC B0 ;  /* 0x0000000000007941 */ /* 0x000fea0003800000 */
.L_x_105:
        /* <DEDUP_REMOVED lines=10> */
.L_x_108:
[----:B------:R-:W-:Y:S05]  /*3c40*/  BSYNC B0 ;  /* 0x0000000000007941 */ /* 0x000fea0003800000 */
.L_x_107:
        /* <DEDUP_REMOVED lines=12> */
.L_x_110:
[----:B------:R-:W-:Y:S05]  /*3d10*/  BSYNC B0 ;  /* 0x0000000000007941 */ /* 0x000fea0003800000 */
.L_x_109:
        /* <DEDUP_REMOVED lines=11> */
.L_x_112:
[----:B------:R-:W-:Y:S05]  /*3dd0*/  BSYNC B0 ;  /* 0x0000000000007941 */ /* 0x000fea0003800000 */
.L_x_111:
        /* <DEDUP_REMOVED lines=9> */
.L_x_114:
[----:B------:R-:W-:Y:S05]  /*3e70*/  BSYNC B0 ;  /* 0x0000000000007941 */ /* 0x000fea0003800000 */
.L_x_113:
        /* <DEDUP_REMOVED lines=10> */
.L_x_116:
[----:B------:R-:W-:Y:S05]  /*3f20*/  BSYNC B0 ;  /* 0x0000000000007941 */ /* 0x000fea0003800000 */
.L_x_115:
        /* <DEDUP_REMOVED lines=12> */
.L_x_118:
[----:B------:R-:W-:Y:S05]  /*3ff0*/  BSYNC B0 ;  /* 0x0000000000007941 */ /* 0x000fea0003800000 */
.L_x_117:
        /* <DEDUP_REMOVED lines=11> */
.L_x_120:
[----:B------:R-:W-:Y:S05]  /*40b0*/  BSYNC B0 ;  /* 0x0000000000007941 */ /* 0x000fea0003800000 */
.L_x_119:
        /* <DEDUP_REMOVED lines=9> */
.L_x_122:
[----:B------:R-:W-:Y:S05]  /*4150*/  BSYNC B0 ;  /* 0x0000000000007941 */ /* 0x000fea0003800000 */
.L_x_121:
        /* <DEDUP_REMOVED lines=10> */
.L_x_124:
[----:B------:R-:W-:Y:S05]  /*4200*/  BSYNC B0 ;  /* 0x0000000000007941 */ /* 0x000fea0003800000 */
.L_x_123:
        /* <DEDUP_REMOVED lines=12> */
.L_x_126:
[----:B------:R-:W-:Y:S05]  /*42d0*/  BSYNC B0 ;  /* 0x0000000000007941 */ /* 0x000fea0003800000 */
.L_x_125:
        /* <DEDUP_REMOVED lines=11> */
.L_x_128:
[----:B------:R-:W-:Y:S05]  /*4390*/  BSYNC B0 ;  /* 0x0000000000007941 */ /* 0x000fea0003800000 */
.L_x_127:
        /* <DEDUP_REMOVED lines=9> */
.L_x_130:
[----:B------:R-:W-:Y:S05]  /*4430*/  BSYNC B0 ;  /* 0x0000000000007941 */ /* 0x000fea0003800000 */
.L_x_129:
        /* <DEDUP_REMOVED lines=10> */
.L_x_132:
[----:B------:R-:W-:Y:S05]  /*44e0*/  BSYNC B0 ;  /* 0x0000000000007941 */ /* 0x000fea0003800000 */
.L_x_131:
        /* <DEDUP_REMOVED lines=12> */
.L_x_134:
[----:B------:R-:W-:Y:S05]  /*45b0*/  BSYNC B0 ;  /* 0x0000000000007941 */ /* 0x000fea0003800000 */
.L_x_133:
        /* <DEDUP_REMOVED lines=11> */
.L_x_136:
[----:B------:R-:W-:Y:S05]  /*4670*/  BSYNC B0 ;  /* 0x0000000000007941 */ /* 0x000fea0003800000 */
.L_x_135:
        /* <DEDUP_REMOVED lines=9> */
.L_x_138:
[----:B------:R-:W-:Y:S05]  /*4710*/  BSYNC B0 ;  /* 0x0000000000007941 */ /* 0x000fea0003800000 */
.L_x_137:
        /* <DEDUP_REMOVED lines=10> */
.L_x_140:
[----:B------:R-:W-:Y:S05]  /*47c0*/  BSYNC B0 ;  /* 0x0000000000007941 */ /* 0x000fea0003800000 */
.L_x_139:
[----:B-----5:R-:W-:Y:S01]  /*47d0*/  HADD2.F32 R7, -RZ, R94.H0_H0 ;  /* 0x2000005eff077230 */ /* 0x020fe20000004100 */
[----:B------:R-:W-:Y:S01]  /*47e0*/  ISETP.GT.AND P1, PT, R9, 0x79, PT ;  /* 0x000000790900780c */ /* 0x000fe20003f24270 */
[----:B0-----:R-:W-:Y:S01]  /*47f0*/  @P2 IMAD.MOV.U32 R8, RZ, RZ, R14 ;  /* 0x000000ffff082224 */ /* 0x001fe200078e000e */
        /* <DEDUP_REMOVED lines=9> */
.L_x_142:
[----:B------:R-:W-:Y:S05]  /*4890*/  BSYNC B0 ;  /* 0x0000000000007941 */ /* 0x000fea0003800000 */
.L_x_141:
[----:B0----5:R-:W-:Y:S01]  /*48a0*/  HADD2.F32 R7, -RZ, R94.H0_H0 ;  /* 0x2000005eff077230 */ /* 0x021fe20000004100 */
        /* <DEDUP_REMOVED lines=8> */
.L_x_144:
[----:B------:R-:W-:Y:S05]  /*4930*/  BSYNC B0 ;  /* 0x0000000000007941 */ /* 0x000fea0003800000 */
.L_x_143:
        /* <DEDUP_REMOVED lines=9> */
.L_x_146:
[----:B------:R-:W-:Y:S05]  /*49d0*/  BSYNC B0 ;  /* 0x0000000000007941 */ /* 0x000fea0003800000 */
.L_x_145:
[----:B0--345:R-:W-:-:S05]  /*49e0*/  HADD2.F32 R3, -RZ, R94.H0_H0 ;  /* 0x2000005eff037230 */ /* 0x039fca0000004100 */
[----:B------:R-:W-:-:S04]  /*49f0*/  FMUL R6, R3, R6 ;  /* 0x0000000603067220 */ /* 0x000fc80000400000 */
[----:B------:R-:W-:Y:S01]  /*4a00*/  FFMA R6, R87, R0, R6 ;  /* 0x0000000057067223 */ /* 0x000fe20000000006 */
[----:B------:R-:W-:Y:S06]  /*4a10*/  @!P1 EXIT ;  /* 0x000000000000994d */ /* 0x000fec0003800000 */
[----:B------:R-:W-:-:S05]  /*4a20*/  F2FP.F16.F32.PACK_AB R6, RZ, R6 ;  /* 0x00000006ff06723e */ /* 0x000fca00000000ff */
[----:B------:R-:W-:Y:S01]  /*4a30*/  STG.E.U16 desc[UR12][R4.64+0xf2], R6 ;  /* 0x0000f20604007986 */ /* 0x000fe2000c10150c */
[----:B------:R-:W-:Y:S05]  /*4a40*/  EXIT ;  /* 0x000000000000794d */ /* 0x000fea0003800000 */
.L_x_22:
[----:B------:R-:W-:Y:S01]  /*4a50*/  ISETP.GT.AND P3, PT, R9, 0x1, PT ;  /* 0x000000010900780c */ /* 0x000fe20003f64270 */
[----:B------:R-:W-:Y:S01]  /*4a60*/  ULDC.64 UR4, c[0x0][0x5c8] ;  /* 0x0001720000047ab9 */ /* 0x000fe20000000a00 */
[-C--:B------:R-:W-:Y:S01]  /*4a70*/  FMUL R24, R24, R0.reuse ;  /* 0x0000000018187220 */ /* 0x080fe20000400000 */
[-C--:B------:R-:W-:Y:S01]  /*4a80*/  FMUL R25, R25, R0.reuse ;  /* 0x0000000019197220 */ /* 0x080fe20000400000 */
[----:B------:R-:W-:Y:S01]  /*4a90*/  ISETP.GT.AND P1, PT, R12, RZ, P3 ;  /* 0x000000ff0c00720c */ /* 0x000fe20001f24270 */
[-C--:B------:R-:W-:Y:S01]  /*4aa0*/  FMUL R26, R26, R0.reuse ;  /* 0x000000001a1a7220 */ /* 0x080fe20000400000 */
[----:B------:R-:W-:Y:S01]  /*4ab0*/  LEA R2, P4, R10, UR4, 0x1 ;  /* 0x000000040a027c11 */ /* 0x000fe2000f8808ff */
[----:B------:R-:W-:Y:S01]  /*4ac0*/  FMUL R27, R27, R0 ;  /* 0x000000001b1b7220 */ /* 0x000fe20000400000 */
[----:B------:R-:W-:Y:S01]  /*4ad0*/  F2FP.F16.F32.PACK_AB R24, RZ, R24 ;  /* 0x00000018ff18723e */ /* 0x000fe200000000ff */
[-C--:B------:R-:W-:Y:S01]  /*4ae0*/  FMUL R28, R28, R0.reuse ;  /* 0x000000001c1c7220 */ /* 0x080fe20000400000 */
[----:B------:R-:W-:Y:S01]  /*4af0*/  LEA.HI.X R3, R10, UR5, R17, 0x1, P4 ;  /* 0x000000050a037c11 */ /* 0x000fe2000a0f0c11 */
[-C--:B------:R-:W-:Y:S01]  /*4b00*/  FMUL R29, R29, R0.reuse ;  /* 0x000000001d1d7220 */ /* 0x080fe20000400000 */
[----:B------:R-:W-:Y:S01]  /*4b10*/  F2FP.F16.F32.PACK_AB R25, RZ, R25 ;  /* 0x00000019ff19723e */ /* 0x000fe200000000ff */
[-C--:B------:R-:W-:Y:S01]  /*4b20*/  FMUL R30, R30, R0.reuse ;  /* 0x000000001e1e7220 */ /* 0x080fe20000400000 */
[----:B------:R-:W-:Y:S01]  /*4b30*/  SHF.L.U64.HI R5, R19, 0x1, R18 ;  /* 0x0000000113057819 */ /* 0x000fe20000010212 */
[----:B------:R-:W-:Y:S01]  /*4b40*/  @P2 STG.E.U16 desc[UR12][R2.64], R24 ;  /* 0x0000001802002986 */ /* 0x000fe2000c10150c */
[----:B------:R-:W-:Y:S01]  /*4b50*/  ISETP.GT.AND P2, PT, R12, 0x8, P0 ;  /* 0x000000080c00780c */ /* 0x000fe20000744270 */
[----:B------:R-:W-:Y:S01]  /*4b60*/  FMUL R31, R31, R0 ;  /* 0x000000001f1f7220 */ /* 0x000fe20000400000 */
[----:B------:R-:W-:Y:S01]  /*4b70*/  LEA R4, P5, R19, R2, 0x1 ;  /* 0x0000000213047211 */ /* 0x000fe200078a08ff */
[----:B------:R-:W-:Y:S01]  /*4b80*/  @P1 STG.E.U16 desc[UR12][R2.64+0x2], R25 ;  /* 0x0000021902001986 */ /* 0x000fe2000c10150c */
[----:B------:R-:W-:Y:S01]  /*4b90*/  ISETP.GT.AND P1, PT, R9, 0x8, PT ;  /* 0x000000080900780c */ /* 0x000fe20003f24270 */
[-C--:B------:R-:W-:Y:S01]  /*4ba0*/  FMUL R32, R32, R0.reuse ;  /* 0x0000000020207220 */ /* 0x080fe20000400000 */
[C---:B------:R-:W-:Y:S01]  /*4bb0*/  ISETP.GT.AND P3, PT, R12.reuse, 0x8, P3 ;  /* 0x000000080c00780c */ /* 0x040fe20001f64270 */
[----:B------:R-:W-:Y:S01]  /*4bc0*/  IMAD.X R5, R5, 0x1, R3, P5 ;  /* 0x0000000105057824 */ /* 0x000fe200028e0603 */
[----:B------:R-:W-:Y:S01]  /*4bd0*/  ISETP.GT.AND P0, PT, R9, 0x9, PT ;  /* 0x000000090900780c */ /* 0x000fe20003f04270 */
[-C--:B------:R-:W-:Y:S01]  /*4be0*/  FMUL R33, R33, R0.reuse ;  /* 0x0000000021217220 */ /* 0x080fe20000400000 */
[----:B------:R-:W-:Y:S01]  /*4bf0*/  ISETP.GT.AND P4, PT, R12, RZ, P1 ;  /* 0x000000ff0c00720c */ /* 0x000fe20000f84270 */
[-C--:B------:R-:W-:Y:S01]  /*4c00*/  FMUL R34, R34, R0.reuse ;  /* 0x0000000022227220 */ /* 0x080fe20000400000 */
[----:B------:R-:W-:Y:S01]  /*4c10*/  ISETP.GT.AND P5, PT, R12, RZ, P0 ;  /* 0x000000ff0c00720c */ /* 0x000fe200007a4270 */
[----:B------:R-:W-:Y:S01]  /*4c20*/  FMUL R35, R35, R0 ;  /* 0x0000000023237220 */ /* 0x000fe20000400000 */
[----:B------:R-:W-:Y:S01]  /*4c30*/  F2FP.F16.F32.PACK_AB R26, RZ, R26 ;  /* 0x0000001aff1a723e */ /* 0x000fe200000000ff */
[-C--:B------:R-:W-:Y:S01]  /*4c40*/  FMUL R36, R36, R0.reuse ;  /* 0x0000000024247220 */ /* 0x080fe20000400000 */
[----:B------:R-:W-:Y:S01]  /*4c50*/  F2FP.F16.F32.PACK_AB R27, RZ, R27 ;  /* 0x0000001bff1b723e */ /* 0x000fe200000000ff */
[----:B------:R-:W-:Y:S01]  /*4c60*/  FMUL R37, R37, R0 ;  /* 0x0000000025257220 */ /* 0x000fe20000400000 */
[----:B------:R-:W-:Y:S01]  /*4c70*/  F2FP.F16.F32.PACK_AB R28, RZ, R28 ;  /* 0x0000001cff1c723e */ /* 0x000fe200000000ff */
[----:B------:R-:W-:Y:S01]  /*4c80*/  @P2 STG.E.U16 desc[UR12][R4.64], R26 ;  /* 0x0000001a04002986 */ /* 0x000fe2000c10150c */
[----:B------:R-:W-:Y:S01]  /*4c90*/  ISETP.GT.AND P1, PT, R12, 0x8, P1 ;  /* 0x000000080c00780c */ /* 0x000fe20000f24270 */
[-C--:B------:R-:W-:Y:S01]  /*4ca0*/  FMUL R38, R38, R0.reuse ;  /* 0x0000000026267220 */ /* 0x080fe20000400000 */
[----:B------:R-:W-:Y:S01]  /*4cb0*/  F2FP.F16.F32.PACK_AB R29, RZ, R29 ;  /* 0x0000001dff1d723e */ /* 0x000fe200000000ff */
[----:B------:R-:W-:Y:S01]  /*4cc0*/  @P3 STG.E.U16 desc[UR12][R4.64+0x2], R27 ;  /* 0x0000021b04003986 */ /* 0x000fe2000c10150c */
[----:B------:R-:W-:Y:S01]  /*4cd0*/  ISETP.GT.AND P3, PT, R9, 0x10, PT ;  /* 0x000000100900780c */ /* 0x000fe20003f64270 */
[-C--:B------:R-:W-:Y:S01]  /*4ce0*/  FMUL R39, R39, R0.reuse ;  /* 0x0000000027277220 */ /* 0x080fe20000400000 */
[----:B------:R-:W-:Y:S01]  /*4cf0*/  ISETP.GT.AND P2, PT, R12, 0x8, P0 ;  /* 0x000000080c00780c */ /* 0x000fe20000744270 */
[----:B------:R-:W-:Y:S01]  /*4d00*/  @P4 STG.E.U16 desc[UR12][R2.64+0x10], R28 ;  /* 0x0000101c02004986 */ /* 0x000fe2000c10150c */
[----:B------:R-:W-:Y:S01]  /*4d10*/  ISETP.GT.AND P0, PT, R9, 0x11, PT ;  /* 0x000000110900780c */ /* 0x000fe20003f04270 */
[-C--:B------:R-:W-:Y:S01]  /*4d20*/  FMUL R40, R40, R0.reuse ;  /* 0x0000000028287220 */ /* 0x080fe20000400000 */
[C---:B------:R-:W-:Y:S01]  /*4d30*/  ISETP.GT.AND P4, PT, R12.reuse, RZ, P3 ;  /* 0x000000ff0c00720c */ /* 0x040fe20001f84270 */
[----:B------:R-:W-:Y:S01]  /*4d40*/  @P5 STG.E.U16 desc[UR12][R2.64+0x12], R29 ;  /* 0x0000121d02005986 */ /* 0x000fe2000c10150c */
        /* <DEDUP_REMOVED lines=153> */
[----:B------:R-:W-:Y:S01]  /*56e0*/  FMUL R0, R87, R0 ;  /* 0x0000000057007220 */ /* 0x000fe20000400000 */
[----:B------:R-:W-:Y:S01]  /*56f0*/  ISETP.GT.AND P2, PT, R12, 0x8, P0 ;  /* 0x000000080c00780c */ /* 0x000fe20000744270 */
[----:B------:R-:W-:Y:S01]  /*5700*/  @P4 STG.E.U16 desc[UR12][R2.64+0x90], R60 ;  /* 0x0000903c02004986 */ /* 0x000fe2000c10150c */
[----:B------:R-:W-:-:S02]  /*5710*/  ISETP.GT.AND P0, PT, R9, 0x51, PT ;  /* 0x000000510900780c */ /* 0x000fc40003f04270 */
[C---:B------:R-:W-:Y:S01]  /*5720*/  ISETP.GT.AND P4, PT, R12.reuse, RZ, P3 ;  /* 0x000000ff0c00720c */ /* 0x040fe20001f84270 */
[----:B------:R-:W-:Y:S01]  /*5730*/  @P5 STG.E.U16 desc[UR12][R2.64+0x92], R61 ;  /* 0x0000923d02005986 */ /* 0x000fe2000c10150c */
[C---:B------:R-:W-:Y:S02]  /*5740*/  ISETP.GT.AND P5, PT, R12.reuse, RZ, P0 ;  /* 0x000000ff0c00720c */ /* 0x040fe400007a4270 */
[----:B------:R-:W-:Y:S02]  /*5750*/  F2FP.F16.F32.PACK_AB R62, RZ, R62 ;  /* 0x0000003eff3e723e */ /* 0x000fe400000000ff */
[----:B------:R-:W-:Y:S02]  /*5760*/  F2FP.F16.F32.PACK_AB R63, RZ, R63 ;  /* 0x0000003fff3f723e */ /* 0x000fe400000000ff */
[----:B------:R-:W-:Y:S01]  /*5770*/  F2FP.F16.F32.PACK_AB R64, RZ, R64 ;  /* 0x00000040ff40723e */ /* 0x000fe200000000ff */
[----:B------:R-:W-:Y:S01]  /*5780*/  @P1 STG.E.U16 desc[UR12][R4.64+0x90], R62 ;  /* 0x0000903e04001986 */ /* 0x000fe2000c10150c */
[----:B------:R-:W-:-:S02]  /*5790*/  ISETP.GT.AND P1, PT, R12, 0x8, P3 ;  /* 0x000000080c00780c */ /* 0x000fc40001f24270 */
[----:B------:R-:W-:Y:S01]  /*57a0*/  F2FP.F16.F32.PACK_AB R65, RZ, R65 ;  /* 0x00000041ff41723e */ /* 0x000fe200000000ff */
[----:B------:R-:W-:Y:S01]  /*57b0*/  @P2 STG.E.U16 desc[UR12][R4.64+0x92], R63 ;  /* 0x0000923f04002986 */ /* 0x000fe2000c10150c */
[C---:B------:R-:W-:Y:S02]  /*57c0*/  ISETP.GT.AND P2, PT, R9.reuse, 0x58, PT ;  /* 0x000000580900780c */ /* 0x040fe40003f44270 */
[C---:B------:R-:W-:Y:S01]  /*57d0*/  ISETP.GT.AND P0, PT, R12.reuse, 0x8, P0 ;  /* 0x000000080c00780c */ /* 0x040fe20000704270 */
[----:B------:R-:W-:Y:S01]  /*57e0*/  @P4 STG.E.U16 desc[UR12][R2.64+0xa0], R64 ;  /* 0x0000a04002004986 */ /* 0x000fe2000c10150c */
[----:B------:R-:W-:Y:S02]  /*57f0*/  ISETP.GT.AND P3, PT, R9, 0x59, PT ;  /* 0x000000590900780c */ /* 0x000fe40003f64270 */
[C---:B------:R-:W-:Y:S01]  /*5800*/  ISETP.GT.AND P4, PT, R12.reuse, RZ, P2 ;  /* 0x000000ff0c00720c */ /* 0x040fe20001784270 */
[----:B------:R-:W-:Y:S01]  /*5810*/  @P5 STG.E.U16 desc[UR12][R2.64+0xa2], R65 ;  /* 0x0000a24102005986 */ /* 0x000fe2000c10150c */
[----:B------:R-:W-:-:S02]  /*5820*/  ISETP.GT.AND P5, PT, R12, RZ, P3 ;  /* 0x000000ff0c00720c */ /* 0x000fc40001fa4270 */
[----:B------:R-:W-:Y:S02]  /*5830*/  F2FP.F16.F32.PACK_AB R66, RZ, R66 ;  /* 0x00000042ff42723e */ /* 0x000fe400000000ff */
[----:B------:R-:W-:Y:S02]  /*5840*/  F2FP.F16.F32.PACK_AB R67, RZ, R67 ;  /* 0x00000043ff43723e */ /* 0x000fe400000000ff */
[----:B------:R-:W-:Y:S01]  /*5850*/  F2FP.F16.F32.PACK_AB R68, RZ, R68 ;  /* 0x00000044ff44723e */ /* 0x000fe200000000ff */
[----:B------:R-:W-:Y:S01]  /*5860*/  @P1 STG.E.U16 desc[UR12][R4.64+0xa0], R66 ;  /* 0x0000a04204001986 */ /* 0x000fe2000c10150c */
[C---:B------:R-:W-:Y:S02]  /*5870*/  ISETP.GT.AND P1, PT, R12.reuse, 0x8, P2 ;  /* 0x000000080c00780c */ /* 0x040fe40001724270 */
[----:B------:R-:W-:Y:S01]  /*5880*/  F2FP.F16.F32.PACK_AB R69, RZ, R69 ;  /* 0x00000045ff45723e */ /* 0x000fe200000000ff */
[----:B------:R-:W-:Y:S01]  /*5890*/  @P0 STG.E.U16 desc[UR12][R4.64+0xa2], R67 ;  /* 0x0000a24304000986 */ /* 0x000fe2000c10150c */
[----:B------:R-:W-:-:S02]  /*58a0*/  ISETP.GT.AND P2, PT, R12, 0x8, P3 ;  /* 0x000000080c00780c */ /* 0x000fc40001f44270 */
[C---:B------:R-:W-:Y:S01]  /*58b0*/  ISETP.GT.AND P3, PT, R9.reuse, 0x60, PT ;  /* 0x000000600900780c */ /* 0x040fe20003f64270 */
[----:B------:R-:W-:Y:S01]  /*58c0*/  @P4 STG.E.U16 desc[UR12][R2.64+0xb0], R68 ;  /* 0x0000b04402004986 */ /* 0x000fe2000c10150c */
[----:B------:R-:W-:Y:S02]  /*58d0*/  ISETP.GT.AND P0, PT, R9, 0x61, PT ;  /* 0x000000610900780c */ /* 0x000fe40003f04270 */
[C---:B------:R-:W-:Y:S01]  /*58e0*/  ISETP.GT.AND P4, PT, R12.reuse, RZ, P3 ;  /* 0x000000ff0c00720c */ /* 0x040fe20001f84270 */
[----:B------:R-:W-:Y:S01]  /*58f0*/  @P5 STG.E.U16 desc[UR12][R2.64+0xb2], R69 ;  /* 0x0000b24502005986 */ /* 0x000fe2000c10150c */
[----:B------:R-:W-:Y:S02]  /*5900*/  ISETP.GT.AND P5, PT, R12, RZ, P0 ;  /* 0x000000ff0c00720c */ /* 0x000fe400007a4270 */
[----:B------:R-:W-:Y:S02]  /*5910*/  F2FP.F16.F32.PACK_AB R70, RZ, R70 ;  /* 0x00000046ff46723e */ /* 0x000fe400000000ff */
[----:B------:R-:W-:-:S02]  /*5920*/  F2FP.F16.F32.PACK_AB R71, RZ, R71 ;  /* 0x00000047ff47723e */ /* 0x000fc400000000ff */
[----:B------:R-:W-:Y:S01]  /*5930*/  F2FP.F16.F32.PACK_AB R72, RZ, R72 ;  /* 0x00000048ff48723e */ /* 0x000fe200000000ff */
[----:B------:R-:W-:Y:S01]  /*5940*/  @P1 STG.E.U16 desc[UR12][R4.64+0xb0], R70 ;  /* 0x0000b04604001986 */ /* 0x000fe2000c10150c */
[----:B------:R-:W-:Y:S02]  /*5950*/  F2FP.F16.F32.PACK_AB R73, RZ, R73 ;  /* 0x00000049ff49723e */ /* 0x000fe400000000ff */
[C---:B------:R-:W-:Y:S01]  /*5960*/  ISETP.GT.AND P1, PT, R12.reuse, 0x8, P3 ;  /* 0x000000080c00780c */ /* 0x040fe20001f24270 */
[----:B------:R-:W-:Y:S01]  /*5970*/  @P2 STG.E.U16 desc[UR12][R4.64+0xb2], R71 ;  /* 0x0000b24704002986 */ /* 0x000fe2000c10150c */
[----:B------:R-:W-:Y:S02]  /*5980*/  ISETP.GT.AND P0, PT, R12, 0x8, P0 ;  /* 0x000000080c00780c */ /* 0x000fe40000704270 */
[----:B------:R-:W-:Y:S01]  /*5990*/  F2FP.F16.F32.PACK_AB R74, RZ, R74 ;  /* 0x0000004aff4a723e */ /* 0x000fe200000000ff */
[----:B------:R-:W-:Y:S01]  /*59a0*/  @P4 STG.E.U16 desc[UR12][R2.64+0xc0], R72 ;  /* 0x0000c04802004986 */ /* 0x000fe2000c10150c */
[----:B------:R-:W-:-:S02]  /*59b0*/  ISETP.GT.AND P4, PT, R9, 0x68, PT ;  /* 0x000000680900780c */ /* 0x000fc40003f84270 */
[----:B------:R-:W-:Y:S01]  /*59c0*/  F2FP.F16.F32.PACK_AB R75, RZ, R75 ;  /* 0x0000004bff4b723e */ /* 0x000fe200000000ff */
[----:B------:R-:W-:Y:S01]  /*59d0*/  @P5 STG.E.U16 desc[UR12][R2.64+0xc2], R73 ;  /* 0x0000c24902005986 */ /* 0x000fe2000c10150c */
[----:B------:R-:W-:Y:S02]  /*59e0*/  ISETP.GT.AND P5, PT, R9, 0x69, PT ;  /* 0x000000690900780c */ /* 0x000fe40003fa4270 */
[C---:B------:R-:W-:Y:S01]  /*59f0*/  ISETP.GT.AND P2, PT, R12.reuse, RZ, P4 ;  /* 0x000000ff0c00720c */ /* 0x040fe20002744270 */
[----:B------:R-:W-:Y:S01]  /*5a00*/  @P1 STG.E.U16 desc[UR12][R4.64+0xc0], R74 ;  /* 0x0000c04a04001986 */ /* 0x000fe2000c10150c */
[----:B------:R-:W-:Y:S02]  /*5a10*/  ISETP.GT.AND P6, PT, R12, RZ, P5 ;  /* 0x000000ff0c00720c */ /* 0x000fe40002fc4270 */
[----:B------:R-:W-:Y:S01]  /*5a20*/  F2FP.F16.F32.PACK_AB R76, RZ, R76 ;  /* 0x0000004cff4c723e */ /* 0x000fe200000000ff */
[----:B------:R-:W-:Y:S01]  /*5a30*/  @P0 STG.E.U16 desc[UR12][R4.64+0xc2], R75 ;  /* 0x0000c24b04000986 */ /* 0x000fe2000c10150c */
[----:B------:R-:W-:-:S02]  /*5a40*/  F2FP.F16.F32.PACK_AB R77, RZ, R77 ;  /* 0x0000004dff4d723e */ /* 0x000fc400000000ff */
[C---:B------:R-:W-:Y:S02]  /*5a50*/  ISETP.GT.AND P3, PT, R9.reuse, 0x70, PT ;  /* 0x000000700900780c */ /* 0x040fe40003f64270 */
[C---:B------:R-:W-:Y:S02]  /*5a60*/  ISETP.GT.AND P4, PT, R12.reuse, 0x8, P4 ;  /* 0x000000080c00780c */ /* 0x040fe40002784270 */
[----:B------:R-:W-:Y:S01]  /*5a70*/  F2FP.F16.F32.PACK_AB R78, RZ, R78 ;  /* 0x0000004eff4e723e */ /* 0x000fe200000000ff */
[----:B------:R-:W-:Y:S01]  /*5a80*/  @P2 STG.E.U16 desc[UR12][R2.64+0xd0], R76 ;  /* 0x0000d04c02002986 */ /* 0x000fe2000c10150c */
[----:B------:R-:W-:Y:S02]  /*5a90*/  ISETP.GT.AND P2, PT, R9, 0x71, PT ;  /* 0x000000710900780c */ /* 0x000fe40003f44270 */
[----:B------:R-:W-:Y:S01]  /*5aa0*/  F2FP.F16.F32.PACK_AB R79, RZ, R79 ;  /* 0x0000004fff4f723e */ /* 0x000fe200000000ff */
[----:B------:R-:W-:Y:S01]  /*5ab0*/  @P6 STG.E.U16 desc[UR12][R2.64+0xd2], R77 ;  /* 0x0000d24d02006986 */ /* 0x000fe2000c10150c */
[----:B------:R-:W-:-:S02]  /*5ac0*/  ISETP.GT.AND P6, PT, R12, 0x8, P5 ;  /* 0x000000080c00780c */ /* 0x000fc40002fc4270 */
[C---:B------:R-:W-:Y:S02]  /*5ad0*/  ISETP.GT.AND P5, PT, R12.reuse, RZ, P3 ;  /* 0x000000ff0c00720c */ /* 0x040fe40001fa4270 */
[----:B------:R-:W-:Y:S01]  /*5ae0*/  F2FP.F16.F32.PACK_AB R80, RZ, R80 ;  /* 0x00000050ff50723e */ /* 0x000fe200000000ff */
[----:B------:R-:W-:Y:S01]  /*5af0*/  @P4 STG.E.U16 desc[UR12][R4.64+0xd0], R78 ;  /* 0x0000d04e04004986 */ /* 0x000fe2000c10150c */
[C---:B------:R-:W-:Y:S02]  /*5b00*/  ISETP.GT.AND P1, PT, R9.reuse, 0x78, PT ;  /* 0x000000780900780c */ /* 0x040fe40003f24270 */
[----:B------:R-:W-:Y:S02]  /*5b10*/  ISETP.GT.AND P0, PT, R9, 0x79, PT ;  /* 0x000000790900780c */ /* 0x000fe40003f04270 */
[C---:B------:R-:W-:Y:S02]  /*5b20*/  ISETP.GT.AND P4, PT, R12.reuse, RZ, P2 ;  /* 0x000000ff0c00720c */ /* 0x040fe40001784270 */
[C---:B------:R-:W-:Y:S01]  /*5b30*/  ISETP.GT.AND P3, PT, R12.reuse, 0x8, P3 ;  /* 0x000000080c00780c */ /* 0x040fe20001f64270 */
[----:B------:R-:W-:Y:S01]  /*5b40*/  @P6 STG.E.U16 desc[UR12][R4.64+0xd2], R79 ;  /* 0x0000d24f04006986 */ /* 0x000fe2000c10150c */
[----:B------:R-:W-:-:S02]  /*5b50*/  ISETP.GT.AND P2, PT, R12, 0x8, P2 ;  /* 0x000000080c00780c */ /* 0x000fc40001744270 */
[C---:B------:R-:W-:Y:S01]  /*5b60*/  ISETP.GT.AND P6, PT, R12.reuse, RZ, P0 ;  /* 0x000000ff0c00720c */ /* 0x040fe200007c4270 */
[----:B------:R-:W-:Y:S01]  /*5b70*/  @P5 STG.E.U16 desc[UR12][R2.64+0xe0], R80 ;  /* 0x0000e05002005986 */ /* 0x000fe2000c10150c */
[C---:B------:R-:W-:Y:S02]  /*5b80*/  ISETP.GT.AND P5, PT, R12.reuse, RZ, P1 ;  /* 0x000000ff0c00720c */ /* 0x040fe40000fa4270 */
[C---:B------:R-:W-:Y:S02]  /*5b90*/  ISETP.GT.AND P1, PT, R12.reuse, 0x8, P1 ;  /* 0x000000080c00780c */ /* 0x040fe40000f24270 */
[----:B------:R-:W-:Y:S02]  /*5ba0*/  F2FP.F16.F32.PACK_AB R81, RZ, R81 ;  /* 0x00000051ff51723e */ /* 0x000fe400000000ff */
[----:B------:R-:W-:Y:S02]  /*5bb0*/  F2FP.F16.F32.PACK_AB R82, RZ, R82 ;  /* 0x00000052ff52723e */ /* 0x000fe400000000ff */
[----:B------:R-:W-:Y:S01]  /*5bc0*/  F2FP.F16.F32.PACK_AB R83, RZ, R83 ;  /* 0x00000053ff53723e */ /* 0x000fe200000000ff */
[----:B------:R-:W-:Y:S01]  /*5bd0*/  @P4 STG.E.U16 desc[UR12][R2.64+0xe2], R81 ;  /* 0x0000e25102004986 */ /* 0x000fe2000c10150c */
[----:B------:R-:W-:-:S02]  /*5be0*/  ISETP.GT.AND P0, PT, R12, 0x8, P0 ;  /* 0x000000080c00780c */ /* 0x000fc40000704270 */
[----:B------:R-:W-:Y:S01]  /*5bf0*/  F2FP.F16.F32.PACK_AB R84, RZ, R84 ;  /* 0x00000054ff54723e */ /* 0x000fe200000000ff */
[----:B------:R-:W-:Y:S01]  /*5c00*/  @P3 STG.E.U16 desc[UR12][R4.64+0xe0], R82 ;  /* 0x0000e05204003986 */ /* 0x000fe2000c10150c */
[----:B------:R-:W-:Y:S02]  /*5c10*/  F2FP.F16.F32.PACK_AB R85, RZ, R85 ;  /* 0x00000055ff55723e */ /* 0x000fe400000000ff */
[----:B------:R-:W-:Y:S01]  /*5c20*/  F2FP.F16.F32.PACK_AB R86, RZ, R86 ;  /* 0x00000056ff56723e */ /* 0x000fe200000000ff */
[----:B------:R-:W-:Y:S04]  /*5c30*/  @P2 STG.E.U16 desc[UR12][R4.64+0xe2], R83 ;  /* 0x0000e25304002986 */ /* 0x000fe8000c10150c */
[----:B------:R-:W-:Y:S04]  /*5c40*/  @P5 STG.E.U16 desc[UR12][R2.64+0xf0], R84 ;  /* 0x0000f05402005986 */ /* 0x000fe8000c10150c */
[----:B------:R0:W-:Y:S02]  /*5c50*/  @P6 STG.E.U16 desc[UR12][R2.64+0xf2], R85 ;  /* 0x0000f25502006986 */ /* 0x0001e4000c10150c */
[----:B0-----:R-:W-:-:S02]  /*5c60*/  @P1 IMAD.MOV.U32 R2, RZ, RZ, R4 ;  /* 0x000000ffff021224 */ /* 0x001fc400078e0004 */
[----:B------:R-:W-:-:S05]  /*5c70*/  @P1 IMAD.MOV.U32 R3, RZ, RZ, R5 ;  /* 0x000000ffff031224 */ /* 0x000fca00078e0005 */
[----:B------:R0:W-:Y:S01]  /*5c80*/  @P1 STG.E.U16 desc[UR12][R2.64+0xf0], R86 ;  /* 0x0000f05602001986 */ /* 0x0001e2000c10150c */
[----:B------:R-:W-:Y:S05]  /*5c90*/  @!P0 EXIT ;  /* 0x000000000000894d */ /* 0x000fea0003800000 */
[----:B------:R-:W-:-:S05]  /*5ca0*/  F2FP.F16.F32.PACK_AB R0, RZ, R0 ;  /* 0x00000000ff00723e */ /* 0x000fca00000000ff */
[----:B------:R-:W-:Y:S01]  /*5cb0*/  STG.E.U16 desc[UR12][R4.64+0xf2], R0 ;  /* 0x0000f20004007986 */ /* 0x000fe2000c10150c */
[----:B------:R-:W-:Y:S05]  /*5cc0*/  EXIT ;  /* 0x000000000000794d */ /* 0x000fea0003800000 */
.L_x_10:
[----:B------:R-:W-:-:S13]  /*5cd0*/  ISETP.NE.AND P0, PT, R3, RZ, PT ;  /* 0x000000ff0300720c */ /* 0x000fda0003f05270 */
[----:B------:R-:W-:Y:S05]  /*5ce0*/  @P0 EXIT ;  /* 0x000000000000094d */ /* 0x000fea0003800000 */
[----:B------:R-:W-:-:S13]  /*5cf0*/  ELECT P0, URZ, PT ;  /* 0x00000000003f782f */ /* 0x000fda0003800000 */
[----:B------:R-:W-:Y:S05]  /*5d00*/  @!P0 BRA `(.L_x_147) ;  /* 0x0000000400bc8947 */ /* 0x000fea0003800000 */
[----:B------:R-:W-:Y:S02]  /*5d10*/  ISETP.GE.AND P0, PT, R11, 0x1, PT ;  /* 0x000000010b00780c */ /* 0x000fe40003f06270 */
[----:B------:R-:W-:-:S04]  /*5d20*/  SHF.R.S32.HI R3, RZ, 0x1f, R12 ;  /* 0x0000001fff037819 */ /* 0x000fc8000001140c */
[----:B------:R-:W-:-:S07]  /*5d30*/  LEA.HI R3, R3, R12, RZ, 0x7 ;  /* 0x0000000c03037211 */ /* 0x000fce00078f38ff */
[----:B------:R-:W-:Y:S05]  /*5d40*/  @!P0 BRA `(.L_x_147) ;  /* 0x0000000400ac8947 */ /* 0x000fea0003800000 */
[----:B------:R-:W1:Y:S01]  /*5d50*/  LDC.64 R10, c[0x0][0x4d8] ;  /* 0x00013600ff0a7b82 */ /* 0x000e620000000a00 */
[----:B------:R-:W-:Y:S01]  /*5d60*/  LOP3.LUT R3, R3, 0xffffff80, RZ, 0xc0, !PT ;  /* 0xffffff8003037812 */ /* 0x000fe200078ec0ff */
[----:B------:R-:W-:Y:S01]  /*5d70*/  IMAD.SHL.U32 R7, R7, 0x80, RZ ;  /* 0x0000008007077824 */ /* 0x000fe200078e00ff */
[----:B------:R-:W-:Y:S01]  /*5d80*/  LOP3.LUT P0, RZ, R12, 0x1f, RZ, 0xc0, !PT ;  /* 0x0000001f0cff7812 */ /* 0x000fe2000780c0ff */
[----:B------:R-:W-:Y:S01]  /*5d90*/  ULDC.64 UR4, c[0x0][0x4b0] ;  /* 0x00012c0000047ab9 */ /* 0x000fe20000000a00 */
[----:B0--3-5:R-:W-:Y:S01]  /*5da0*/  IMAD.SHL.U32 R6, R4, 0x40, RZ ;  /* 0x0000004004067824 */ /* 0x029fe200078e00ff */
[----:B------:R-:W-:Y:S01]  /*5db0*/  LOP3.LUT R9, R2, 0x2, RZ, 0xfc, !PT ;  /* 0x0000000202097812 */ /* 0x000fe200078efcff */
[----:B------:R-:W-:Y:S02]  /*5dc0*/  IMAD.IADD R3, R12, 0x1, -R3 ;  /* 0x000000010c037824 */ /* 0x000fe400078e0a03 */
[----:B------:R-:W-:Y:S02]  /*5dd0*/  VIADD R13, R16, 0x1 ;  /* 0x00000001100d7836 */ /* 0x000fe40000000000 */
[----:B------:R-:W-:Y:S01]  /*5de0*/  IMAD.MOV.U32 R12, RZ, RZ, RZ ;  /* 0x000000ffff0c7224 */ /* 0x000fe200078e00ff */
[C---:B------:R-:W-:Y:S01]  /*5df0*/  ISETP.NE.AND P2, PT, R3.reuse, RZ, PT ;  /* 0x000000ff0300720c */ /* 0x040fe20003f45270 */
[----:B------:R-:W-:Y:S01]  /*5e00*/  IMAD.MOV.U32 R0, RZ, RZ, 0x1 ;  /* 0x00000001ff007424 */ /* 0x000fe200078e00ff */
[----:B------:R-:W-:Y:S01]  /*5e10*/  ISETP.NE.OR P0, PT, R3, RZ, !P0 ;  /* 0x000000ff0300720c */ /* 0x000fe20004705670 */
[----:B------:R-:W-:-:S02]  /*5e20*/  IMAD.MOV.U32 R3, RZ, RZ, RZ ;  /* 0x000000ffff037224 */ /* 0x000fc400078e00ff */
[----:B------:R-:W-:Y:S02]  /*5e30*/  VIADD R14, R7, 0x40 ;  /* 0x00000040070e7836 */ /* 0x000fe40000000000 */
[----:B-1----:R-:W-:Y:S02]  /*5e40*/  IMAD R10, R15, UR4, R10 ;  /* 0x000000040f0a7c24 */ /* 0x002fe4000f8e020a */
[----:B------:R-:W-:-:S07]  /*5e50*/  IMAD R11, R8, UR5, R11 ;  /* 0x00000005080b7c24 */ /* 0x000fce000f8e020b */
.L_x_151:
[----:B------:R-:W0:Y:S01]  /*5e60*/  S2R R5, SR_CgaCtaId ;  /* 0x0000000000057919 */ /* 0x000e220000008800 */
[----:B------:R-:W-:-:S04]  /*5e70*/  MOV R4, 0x400 ;  /* 0x0000040000047802 */ /* 0x000fc80000000f00 */
[----:B0-----:R-:W-:Y:S02]  /*5e80*/  LEA R8, R5, R4, 0x18 ;  /* 0x0000000405087211 */ /* 0x001fe400078ec0ff */
[----:B------:R-:W-:-:S03]  /*5e90*/  SHF.L.U32 R4, R0, 0x1f, RZ ;  /* 0x0000001f00047819 */ /* 0x000fc600000006ff */
[----:B------:R-:W-:-:S07]  /*5ea0*/  IMAD R5, R3, 0x8, R8 ;  /* 0x0000000803057824 */ /* 0x000fce00078e0208 */
.L_x_148:
[----:B0-----:R0:W1:Y:S02]  /*5eb0*/  SYNCS.PHASECHK.TRANS64.TRYWAIT P1, [R5+URZ+0x36048], R4 ;  /* 0x03604804050075a7 */ /* 0x001064000802017f */
[----:B-1----:R-:W-:Y:S05]  /*5ec0*/  @!P1 NANOSLEEP.SYNCS 0x989680 ;  /* 0x009896800000995d */ /* 0x002fea0003900000 */
[----:B------:R-:W1:Y:S02]  /*5ed0*/  @!P1 SYNCS.PHASECHK.TRANS64 P1, [R5+URZ+0x36048], R4 ;  /* 0x03604804050095a7 */ /* 0x000e64000802007f */
[----:B-1----:R-:W-:Y:S05]  /*5ee0*/  @!P1 BRA `(.L_x_148) ;  /* 0xfffffffc00f09947 */ /* 0x002fea000383ffff */
[----:B0-----:R-:W0:Y:S02]  /*5ef0*/  @!P2 LDC R4, c[0x0][0x500] ;  /* 0x00014000ff04ab82 */ /* 0x001e240000000800 */
[----:B0-----:R0:W-:Y:S02]  /*5f00*/  @!P2 SYNCS.ARRIVE.TRANS64 RZ, [R5+URZ+0x36000], R4 ;  /* 0x0360000405ffa9a7 */ /* 0x0011e4000800003f */
[----:B0-----:R-:W-:-:S04]  /*5f10*/  PRMT R4, R9, 0x9910, RZ ;  /* 0x0000991009047816 */ /* 0x001fc800000000ff */
[----:B------:R-:W-:-:S13]  /*5f20*/  ISETP.NE.AND P1, PT, R4, 0x2, PT ;  /* 0x000000020400780c */ /* 0x000fda0003f25270 */
[----:B------:R-:W-:Y:S05]  /*5f30*/  @P1 BRA `(.L_x_149) ;  /* 0x0000000000041947 */ /* 0x000fea0003800000 */
[----:B------:R-:W-:Y:S01]  /*5f40*/  BPT.TRAP 0x1 ;  /* 0x000000040000795c */ /* 0x000fe20000300000 */
.L_x_149:
[----:B------:R-:W-:Y:S05]  /*5f50*/  @P0 BRA `(.L_x_150) ;  /* 0x0000000000040947 */ /* 0x000fea0003800000 */
[----:B------:R-:W-:Y:S01]  /*5f60*/  BPT.TRAP 0x1 ;  /* 0x000000040000795c */ /* 0x000fe20000300000 */
.L_x_150:
[----:B------:R-:W-:Y:S01]  /*5f70*/  ULDC UR8, c[0x0][0x48c] ;  /* 0x0001230000087ab9 */ /* 0x000fe20000000800 */
[----:B------:R-:W-:Y:S01]  /*5f80*/  R2UR UR14, R12 ;  /* 0x000000000c0e72ca */ /* 0x000fe200000e0000 */
[----:B------:R-:W-:Y:S01]  /*5f90*/  UISETP.NE.AND UP0, UPT, UR8, 0x1, UPT ;  /* 0x000000010800788c */ /* 0x000fe2000bf05270 */
[----:B------:R-:W-:Y:S01]  /*5fa0*/  R2UR UR16, R5 ;  /* 0x00000000051072ca */ /* 0x000fe200000e0000 */
[----:B------:R-:W-:Y:S01]  /*5fb0*/  ULDC UR30, c[0x0][0x498] ;  /* 0x00012600001e7ab9 */ /* 0x000fe20000000800 */
[----:B------:R-:W-:Y:S01]  /*5fc0*/  PRMT R4, R10, 0x40, R11 ;  /* 0x000000400a047816 */ /* 0x000fe2000000000b */
[----:B------:R-:W-:Y:S01]  /*5fd0*/  UIADD3 UR17, -UR8, URZ, URZ ;  /* 0x0000003f08117290 */ /* 0x000fe2000fffe13f */
[----:B------:R-:W-:Y:S01]  /*5fe0*/  VIADD R13, R13, 0xffffffff ;  /* 0xffffffff0d0d7836 */ /* 0x000fe20000000000 */
[----:B------:R-:W-:Y:S01]  /*5ff0*/  ULDC.64 UR32, c[0x0][0x198] ;  /* 0x0000660000207ab9 */ /* 0x000fe20000000a00 */
[----:B------:R-:W-:Y:S01]  /*6000*/  ULDC.64 UR24, c[0x0][0x4b8] ;  /* 0x00012e0000187ab9 */ /* 0x000fe20000000a00 */
[----:B------:R-:W-:-:S02]  /*6010*/  UIADD3 UR22, UP1, UR32, 0xf0, URZ ;  /* 0x000000f020167890 */ /* 0x000fc4000ff3e03f */
[----:B------:R-:W-:Y:S01]  /*6020*/  UIADD3 UR32, UP2, UR32, 0x1f0, URZ ;  /* 0x000001f020207890 */ /* 0x000fe2000ff5e03f */
[----:B------:R-:W-:Y:S01]  /*6030*/  ISETP.GT.AND P3, PT, R13, 0x1, PT ;  /* 0x000000010d00780c */ /* 0x000fe20003f64270 */
[----:B------:R-:W-:Y:S01]  /*6040*/  @UP0 ULDC.64 UR10, c[0x0][0x490] ;  /* 0x00012400000a0ab9 */ /* 0x000fe20000000a00 */
[----:B------:R-:W-:Y:S01]  /*6050*/  @UP0 ULDC.64 UR12, c[0x0][0x490] ;  /* 0x00012400000c0ab9 */ /* 0x000fe20000000a00 */
[----:B------:R-:W-:Y:S01]  /*6060*/  UIMAD.WIDE.U32 UR4, UR14, UR10, URZ ;  /* 0x0000000a0e0472a5 */ /* 0x000fe2000f8e003f */
[----:B------:R-:W-:Y:S01]  /*6070*/  R2UR UR10, R8 ;  /* 0x00000000080a72ca */ /* 0x000fe200000e0000 */
[----:B------:R-:W-:Y:S01]  /*6080*/  UIMAD.WIDE.U32 UR6, UR14, UR12, URZ ;  /* 0x0000000c0e0672a5 */ /* 0x000fe2000f8e003f */
[C---:B------:R-:W-:Y:S01]  /*6090*/  IMAD R8, R3.reuse, 0x4000, R8 ;  /* 0x0000400003087824 */ /* 0x040fe200078e0208 */
[----:B------:R-:W-:Y:S01]  /*60a0*/  UMOV UR9, UR14 ;  /* 0x0000000e00097c82 */ /* 0x000fe20008000000 */
[----:B------:R-:W-:Y:S01]  /*60b0*/  UMOV UR12, UR14 ;  /* 0x0000000e000c7c82 */ /* 0x000fe20008000000 */
[----:B------:R-:W-:Y:S01]  /*60c0*/  @UP0 USHF.R.U32.HI UR9, URZ, UR11, UR5 ;  /* 0x0000000b3f090299 */ /* 0x000fe20008011605 */
[C---:B------:R-:W-:Y:S01]  /*60d0*/  R2UR UR4, R3.reuse ;  /* 0x00000000030472ca */ /* 0x040fe200000e0000 */
[----:B------:R-:W-:Y:S01]  /*60e0*/  @UP0 USHF.R.U32.HI UR12, URZ, UR13, UR7 ;  /* 0x0000000d3f0c0299 */ /* 0x000fe20008011607 */
[----:B------:R-:W-:Y:S01]  /*60f0*/  R2UR UR6, R8 ;  /* 0x00000000080672ca */ /* 0x000fe200000e0000 */
[----:B------:R-:W-:Y:S01]  /*6100*/  UISETP.NE.AND UP0, UPT, UR30, 0x1, UPT ;  /* 0x000000011e00788c */ /* 0x000fe2000bf05270 */
[C---:B------:R-:W-:Y:S01]  /*6110*/  R2UR UR7, R12.reuse ;  /* 0x000000000c0772ca */ /* 0x040fe200000e0000 */
[----:B------:R-:W-:Y:S01]  /*6120*/  UIADD3 UR5, UR16, 0x36000, URZ ;  /* 0x0003600010057890 */ /* 0x000fe2000fffe03f */
[----:B------:R-:W-:Y:S01]  /*6130*/  VIADD R3, R3, 0x1 ;  /* 0x0000000103037836 */ /* 0x000fe20000000000 */
[----:B------:R-:W-:Y:S01]  /*6140*/  UMOV UR21, UR9 ;  /* 0x0000000900157c82 */ /* 0x000fe20008000000 */
[----:B------:R-:W-:Y:S01]  /*6150*/  UMOV UR13, UR12 ;  /* 0x0000000c000d7c82 */ /* 0x000fe20008000000 */
[----:B------:R-:W-:Y:S01]  /*6160*/  ULDC.64 UR26, c[0x0][0x4d0] ;  /* 0x00013400001a7ab9 */ /* 0x000fe20000000a00 */
[----:B------:R-:W-:Y:S01]  /*6170*/  UIADD3.X UR23, URZ, UR33, URZ, UP1, !UPT ;  /* 0x000000213f177290 */ /* 0x000fe20008ffe43f */
[C---:B------:R-:W-:Y:S01]  /*6180*/  ISETP.NE.AND P1, PT, R3.reuse, 0x9, PT ;  /* 0x000000090300780c */ /* 0x040fe20003f25270 */
[----:B------:R-:W-:Y:S01]  /*6190*/  UIADD3.X UR33, URZ, UR33, URZ, UP2, !UPT ;  /* 0x000000213f217290 */ /* 0x000fe200097fe43f */
[----:B------:R-:W-:Y:S01]  /*61a0*/  VIADD R12, R12, 0x40 ;  /* 0x000000400c0c7836 */ /* 0x000fe20000000000 */
[----:B------:R-:W-:Y:S01]  /*61b0*/  @UP0 ULDC UR28, c[0x0][0x49c] ;  /* 0x00012700001c0ab9 */ /* 0x000fe20000000800 */
[----:B------:R-:W-:Y:S01]  /*61c0*/  ULEA UR4, UR4, UR10, 0xd ;  /* 0x0000000a04047291 */ /* 0x000fe2000f8e683f */
[----:B------:R-:W-:Y:S01]  /*61d0*/  SEL R5, RZ, 0x1, P1 ;  /* 0x00000001ff057807 */ /* 0x000fe20000800000 */
[----:B------:R-:W-:Y:S01]  /*61e0*/  UIMAD.WIDE.U32 UR28, UR12, UR28, URZ ;  /* 0x0000001c0c1c72a5 */ /* 0x000fe2000f8e003f */
[----:B------:R-:W-:Y:S01]  /*61f0*/  SEL R3, R3, RZ, P1 ;  /* 0x000000ff03037207 */ /* 0x000fe20000800000 */
[----:B------:R-:W-:Y:S01]  /*6200*/  @UP0 ULDC UR10, c[0x0][0x49c] ;  /* 0x00012700000a0ab9 */ /* 0x000fe20000000800 */
[----:B------:R-:W-:Y:S01]  /*6210*/  @UP0 ULDC UR18, c[0x0][0x4a0] ;  /* 0x0001280000120ab9 */ /* 0x000fe20000000800 */
[----:B------:R-:W-:Y:S01]  /*6220*/  UIMAD.WIDE.U32 UR10, UR9, UR10, URZ ;  /* 0x0000000a090a72a5 */ /* 0x000fe2000f8e003f */
[----:B------:R-:W-:Y:S01]  /*6230*/  LOP3.LUT R0, R0, R5, RZ, 0x3c, !PT ;  /* 0x0000000500007212 */ /* 0x000fe200078e3cff */
[----:B------:R-:W-:Y:S01]  /*6240*/  @UP0 ULDC UR20, c[0x0][0x4a0] ;  /* 0x0001280000140ab9 */ /* 0x000fe20000000800 */
[----:B------:R-:W-:Y:S01]  /*6250*/  R2UR UR28, R4 ;  /* 0x00000000041c72ca */ /* 0x000fe200000e0000 */
[----:B------:R-:W-:Y:S01]  /*6260*/  @UP0 USHF.R.U32.HI UR21, URZ, UR18, UR11 ;  /* 0x000000123f150299 */ /* 0x000fe2000801160b */
[----:B------:R-:W-:Y:S01]  /*6270*/  R2UR UR18, R7 ;  /* 0x00000000071272ca */ /* 0x000fe200000e0000 */
[----:B------:R-:W-:Y:S01]  /*6280*/  @UP0 USHF.R.U32.HI UR13, URZ, UR20, UR29 ;  /* 0x000000143f0d0299 */ /* 0x000fe2000801161d */
[----:B------:R-:W-:Y:S01]  /*6290*/  R2UR UR10, R14 ;  /* 0x000000000e0a72ca */ /* 0x000fe200000e0000 */
[----:B------:R-:W-:-:S02]  /*62a0*/  UIADD3 UR20, -UR21, URZ, URZ ;  /* 0x0000003f15147290 */ /* 0x000fc4000fffe13f */
[----:B------:R-:W-:Y:S02]  /*62b0*/  UIADD3 UR11, -UR13, URZ, URZ ;  /* 0x0000003f0d0b7290 */ /* 0x000fe4000fffe13f */
[----:B------:R-:W-:Y:S02]  /*62c0*/  UIADD3 UR16, UR6, 0x12000, URZ ;  /* 0x0001200006107890 */ /* 0x000fe4000fffe03f */
[----:B------:R-:W-:Y:S01]  /*62d0*/  UIADD3 UR8, UR6, 0x14000, URZ ;  /* 0x0001400006087890 */ /* 0x000fe2000fffe03f */
[----:B------:R-:W-:Y:S01]  /*62e0*/  R2UR UR6, R6 ;  /* 0x00000000060672ca */ /* 0x000fe200000e0000 */
[----:B------:R-:W-:Y:S02]  /*62f0*/  UIMAD UR19, UR9, UR17, UR7 ;  /* 0x00000011091372a4 */ /* 0x000fe4000f8e0207 */
[----:B------:R-:W-:Y:S02]  /*6300*/  UIMAD UR17, UR12, UR17, UR7 ;  /* 0x000000110c1172a4 */ /* 0x000fe4000f8e0207 */
[----:B------:R-:W-:-:S02]  /*6310*/  UIMAD UR20, UR30, UR20, UR9 ;  /* 0x000000141e1472a4 */ /* 0x000fc4000f8e0209 */
[----:B------:R-:W-:Y:S02]  /*6320*/  UIMAD UR12, UR30, UR11, UR12 ;  /* 0x0000000b1e0c72a4 */ /* 0x000fe4000f8e020c */
[----:B------:R-:W-:Y:S02]  /*6330*/  UIMAD UR19, UR19, UR24, UR26 ;  /* 0x00000018131372a4 */ /* 0x000fe4000f8e021a */
[----:B------:R-:W-:Y:S02]  /*6340*/  UIMAD UR20, UR20, UR25, UR27 ;  /* 0x00000019141472a4 */ /* 0x000fe4000f8e021b */
[----:B------:R-:W-:Y:S02]  /*6350*/  UPRMT UR28, UR28, 0x5410, URZ ;  /* 0x000054101c1c7896 */ /* 0x000fe4000800003f */
[----:B------:R-:W-:Y:S02]  /*6360*/  UIMAD UR11, UR17, UR24, UR26 ;  /* 0x00000018110b72a4 */ /* 0x000fe4000f8e021a */
[----:B------:R-:W-:Y:S01]  /*6370*/  UIMAD UR12, UR12, UR25, UR27 ;  /* 0x000000190c0c72a4 */ /* 0x000fe2000f8e021b */
[----:B------:R-:W-:Y:S01]  /*6380*/  UMOV UR14, 0x0 ;  /* 0x00000000000e7882 */ /* 0x000fe20000000000 */
[----:B------:R-:W-:Y:S01]  /*6390*/  UMOV UR15, 0x10000000 ;  /* 0x10000000000f7882 */ /* 0x000fe20000000000 */
[----:B------:R-:W-:Y:S01]  /*63a0*/  UMOV UR17, UR5 ;  /* 0x0000000500117c82 */ /* 0x000fe20008000000 */
[----:B------:R1:W-:Y:S01]  /*63b0*/  UTMALDG.2D [UR4], [UR22], desc[UR14] ;  /* 0x00000e04160075b4 */ /* 0x0003e20008009000 */
[----:B------:R-:W-:Y:S01]  /*63c0*/  UMOV UR9, UR5 ;  /* 0x0000000500097c82 */ /* 0x000fe20008000000 */
[----:B------:R1:W-:Y:S03]  /*63d0*/  UTMALDG.4D.IM2COL [UR16], [UR32], UR28 ;  /* 0x00000010200073b4 */ /* 0x0003e6000805801c */
[----:B------:R1:W-:Y:S02]  /*63e0*/  UTMALDG.4D.IM2COL [UR8], [UR32], UR28 ;  /* 0x00000008200073b4 */ /* 0x0003e4000805801c */
[----:B-1----:R-:W-:Y:S05]  /*63f0*/  @P3 BRA `(.L_x_151) ;  /* 0xfffffff800983947 */ /* 0x002fea000383ffff */
.L_x_147:
[----:B------:R-:W-:Y:S01]  /*6400*/  ISETP.GE.U32.AND P2, PT, R16, 0x9, PT ;  /* 0x000000091000780c */ /* 0x000fe20003f46070 */
[----:B------:R-:W-:Y:S05]  /*6410*/  WARPSYNC.ALL ;  /* 0x0000000000007948 */ /* 0x000fea0003800000 */
[----:B------:R-:W-:-:S07]  /*6420*/  ELECT P1, URZ, PT ;  /* 0x00000000003f782f */ /* 0x000fce0003820000 */
[----:B0-----:R-:W-:-:S05]  /*6430*/  @P2 IMAD.WIDE.U32 R4, R16, 0x38e38e39, RZ ;  /* 0x38e38e3910042825 */ /* 0x001fca00078e00ff */
[----:B-----5:R-:W-:-:S04]  /*6440*/  @P2 SHF.R.U32.HI R0, RZ, 0x1, R5 ;  /* 0x00000001ff002819 */ /* 0x020fc80000011605 */
[----:B------:R-:W-:-:S04]  /*6450*/  @P2 LOP3.LUT R0, R0, 0x1, RZ, 0xc0, !PT ;  /* 0x0000000100002812 */ /* 0x000fc800078ec0ff */
[----:B------:R-:W-:Y:S01]  /*6460*/  @P2 ISETP.NE.U32.AND P0, PT, R0, 0x1, PT ;  /* 0x000000010000280c */ /* 0x000fe20003f05070 */
[----:B------:R-:W-:-:S12]  /*6470*/  @!P1 EXIT ;  /* 0x000000000000994d */ /* 0x000fd80003800000 */
[----:B------:R-:W-:Y:S01]  /*6480*/  LOP3.LUT R2, R2, 0x2, RZ, 0xfc, !PT ;  /* 0x0000000202027812 */ /* 0x000fe200078efcff */
[----:B------:R-:W-:Y:S01]  /*6490*/  IMAD.MOV.U32 R0, RZ, RZ, 0x1 ;  /* 0x00000001ff007424 */ /* 0x000fe200078e00ff */
[----:B------:R-:W-:Y:S02]  /*64a0*/  @P2 ISETP.NE.U32.AND.EX P0, PT, RZ, RZ, PT, P0 ;  /* 0x000000ffff00220c */ /* 0x000fe40003f05100 */
[----:B------:R-:W-:Y:S02]  /*64b0*/  ISETP.NE.AND P1, PT, R2, 0x3, PT ;  /* 0x000000030200780c */ /* 0x000fe40003f25270 */
[----:B------:R-:W-:-:S11]  /*64c0*/  @P2 SEL R0, RZ, 0x1, !P0 ;  /* 0x00000001ff002807 */ /* 0x000fd60004000000 */
[----:B------:R-:W-:Y:S05]  /*64d0*/  @!P1 BRA `(.L_x_152) ;  /* 0x0000000000049947 */ /* 0x000fea0003800000 */
[----:B------:R-:W-:Y:S01]  /*64e0*/  BPT.TRAP 0x1 ;  /* 0x000000040000795c */ /* 0x000fe20000300000 */
.L_x_152:
[----:B------:R-:W0:Y:S01]  /*64f0*/  S2R R5, SR_CgaCtaId ;  /* 0x0000000000057919 */ /* 0x000e220000008800 */
[----:B------:R-:W-:Y:S01]  /*6500*/  IMAD.WIDE.U32 R2, R16, 0x38e38e39, RZ ;  /* 0x38e38e3910027825 */ /* 0x000fe200078e00ff */
[----:B------:R-:W-:-:S04]  /*6510*/  MOV R2, 0x400 ;  /* 0x0000040000027802 */ /* 0x000fc80000000f00 */
[----:B------:R-:W-:Y:S02]  /*6520*/  SHF.R.U32.HI R3, RZ, 0x1, R3 ;  /* 0x00000001ff037819 */ /* 0x000fe40000011603 */
[----:B0-----:R-:W-:-:S03]  /*6530*/  LEA R5, R5, R2, 0x18 ;  /* 0x0000000205057211 */ /* 0x001fc600078ec0ff */
[----:B------:R-:W-:Y:S02]  /*6540*/  IMAD R2, R3, -0x9, R16 ;  /* 0xfffffff703027824 */ /* 0x000fe400078e0210 */
[----:B------:R-:W-:Y:S01]  /*6550*/  VIADD R3, R5, 0x36048 ;  /* 0x0003604805037836 */ /* 0x000fe20000000000 */
[----:B------:R-:W-:-:S03]  /*6560*/  SHF.L.U32 R5, R0, 0x1f, RZ ;  /* 0x0000001f00057819 */ /* 0x000fc600000006ff */
[----:B------:R-:W-:-:S07]  /*6570*/  IMAD R4, R2, 0x8, R3 ;  /* 0x0000000802047824 */ /* 0x000fce00078e0203 */
.L_x_153:
[----:B0-----:R0:W1:Y:S02]  /*6580*/  SYNCS.PHASECHK.TRANS64.TRYWAIT P0, [R4+URZ], R5 ;  /* 0x00000005040075a7 */ /* 0x001064000800017f */
[----:B-1----:R-:W-:Y:S05]  /*6590*/  @!P0 NANOSLEEP.SYNCS 0x989680 ;  /* 0x009896800000895d */ /* 0x002fea0003900000 */
[----:B------:R-:W1:Y:S02]  /*65a0*/  @!P0 SYNCS.PHASECHK.TRANS64 P0, [R4+URZ], R5 ;  /* 0x00000005040085a7 */ /* 0x000e64000800007f */
[----:B-1----:R-:W-:Y:S05]  /*65b0*/  @!P0 BRA `(.L_x_153) ;  /* 0xfffffffc00f08947 */ /* 0x002fea000383ffff */
[----:B------:R-:W-:-:S05]  /*65c0*/  VIADD R2, R2, 0x1 ;  /* 0x0000000102027836 */ /* 0x000fca0000000000 */
[----:B------:R-:W-:-:S04]  /*65d0*/  ISETP.NE.AND P0, PT, R2, 0x9, PT ;  /* 0x000000090200780c */ /* 0x000fc80003f05270 */
[----:B0-----:R-:W-:Y:S02]  /*65e0*/  SEL R5, RZ, 0x1, P0 ;  /* 0x00000001ff057807 */ /* 0x001fe40000000000 */
[----:B------:R-:W-:Y:S02]  /*65f0*/  SEL R2, R2, RZ, P0 ;  /* 0x000000ff02027207 */ /* 0x000fe40000000000 */
[----:B------:R-:W-:-:S03]  /*6600*/  LOP3.LUT R7, R0, R5, RZ, 0x3c, !PT ;  /* 0x0000000500077212 */ /* 0x000fc600078e3cff */
[----:B------:R-:W-:Y:S01]  /*6610*/  IMAD R0, R2, 0x8, R3 ;  /* 0x0000000802007824 */ /* 0x000fe200078e0203 */
[----:B------:R-:W-:-:S07]  /*6620*/  SHF.L.U32 R5, R7, 0x1f, RZ ;  /* 0x0000001f07057819 */ /* 0x000fce00000006ff */
.L_x_154:
        /* <DEDUP_REMOVED lines=11> */
.L_x_155:
        /* <DEDUP_REMOVED lines=11> */
.L_x_156:
        /* <DEDUP_REMOVED lines=11> */
.L_x_157:
        /* <DEDUP_REMOVED lines=11> */
.L_x_158:
        /* <DEDUP_REMOVED lines=11> */
.L_x_159:
        /* <DEDUP_REMOVED lines=11> */
.L_x_160:
        /* <DEDUP_REMOVED lines=11> */
.L_x_161:
[----:B0-----:R0:W1:Y:S02]  /*6b00*/  SYNCS.PHASECHK.TRANS64.TRYWAIT P0, [R2+URZ], R3 ;  /* 0x00000003020075a7 */ /* 0x001064000800017f */
[----:B-1----:R-:W-:Y:S05]  /*6b10*/  @!P0 NANOSLEEP.SYNCS 0x989680 ;  /* 0x009896800000895d */ /* 0x002fea0003900000 */
[----:B------:R-:W1:Y:S02]  /*6b20*/  @!P0 SYNCS.PHASECHK.TRANS64 P0, [R2+URZ], R3 ;  /* 0x00000003020085a7 */ /* 0x000e64000800007f */
[----:B-1----:R-:W-:Y:S05]  /*6b30*/  @P0 EXIT ;  /* 0x000000000000094d */ /* 0x002fea0003800000 */
[----:B------:R-:W-:Y:S05]  /*6b40*/  BRA `(.L_x_161) ;  /* 0xfffffffc00ec7947 */ /* 0x000fea000383ffff */
.L_x_162:
[----:B------:R-:W-:-:S00]  /*6b50*/  BRA `(.L_x_162) ;  /* 0xfffffffc00fc7947 */ /* 0x000fc0000383ffff */
[----:B------:R-:W-:-:S00]  /*6b60*/  NOP ;  /* 0x0000000000007918 */ /* 0x000fc00000000000 */
        /* <DEDUP_REMOVED lines=9> */
.L_x_163:


//--------------------- .nv.shared._ZN7cutlass13device_kernelINS_4conv6kernel13ConvUniversalINS1_16ConvProblemShapeILNS1_8OperatorE2ELi2EEENS1_10collective14CollectiveConvINS1_46MainloopSm90TmaGmmaWarpSpecializedImplicitGemmILS5_2ELi9ELi2EN4cute5tupleIJNSA_1CILi1EEESD_SD_EEENS1_36KernelImplicitTmaWarpSpecializedSm90ELi1EEENSB_IJNSC_ILi64EEENSB_IJNSC_ILi128EEEEEENSB_IJSH_EEEEEENS_6half_tESM_NSA_8TiledMMAINSA_8MMA_AtomIJNSA_4SM904GMMA26MMA_64x128x16_F32F16F16_SSILNSQ_5MajorE1ELSS_1ELNSQ_7ScaleInE1ELST_1EEEEEENSA_6LayoutISE_NSB_IJNSC_ILi0EEESX_SX_EEEEENSB_IJNSA_10UnderscoreES10_S10_EEEEENS7_6detail26Sm90ImplicitGemmTileTraitsINSA_13SM90_TMA_LOADENSA_14ComposedLayoutINSA_7SwizzleILi3ELi4ELi3EEENSA_18smem_ptr_flag_bitsILi16EEENSW_INSB_IJNSB_IJSH_SD_EEENSB_IJNSC_ILi8EEES1C_EEENSB_IJSD_NSC_ILi9EEEEEEEEENSB_IJNSB_IJSD_SX_EEENSB_IJSH_NSC_ILi512EEEEEENSB_IJSX_NSC_ILi4096EEEEEEEEEEEEEvEENS14_INSA_20SM90_TMA_LOAD_IM2COLENS16_IS18_S1A_NSW_INSB_IJNSB_IJSH_NSC_ILi2EEEEEES1D_S1F_EEENSB_IJNSB_IJSD_S1K_EEES1J_NSB_IJSX_NSC_ILi8192EEEEEEEEEEEEEvEEEENS_8epilogue10collective6detail29Sm90TmaWarpSpecializedAdapterINS23_15DefaultEpilogueISM_NSB_IJlNSB_IJSD_llEEESX_EEES28_NS22_6thread17LinearCombinationISM_Li1EffLNS29_9ScaleType4KindE0ELNS_15FloatRoundStyleE2ESM_EENS_4gemm15EpilogueDefaultEEEEEvvEEEEvNT_6ParamsE --------------------------
	.section	.nv.shared._ZN7cutlass13device_kernelINS_4conv6kernel13ConvUniversalINS1_16ConvProblemShapeILNS1_8OperatorE2ELi2EEENS1_10collective14CollectiveConvINS1_46MainloopSm90TmaGmmaWarpSpecializedImplicitGemmILS5_2ELi9ELi2EN4cute5tupleIJNSA_1CILi1EEESD_SD_EEENS1_36KernelImplicitTmaWarpSpecializedSm90ELi1EEENSB_IJNSC_ILi64EEENSB_IJNSC_ILi128EEEEEENSB_IJSH_EEEEEENS_6half_tESM_NSA_8TiledMMAINSA_8MMA_AtomIJNSA_4SM904GMMA26MMA_64x128x16_F32F16F16_SSILNSQ_5MajorE1ELSS_1ELNSQ_7ScaleInE1ELST_1EEEEEENSA_6LayoutISE_NSB_IJNSC_ILi0EEESX_SX_EEEEENSB_IJNSA_10UnderscoreES10_S10_EEEEENS7_6detail26Sm90ImplicitGemmTileTraitsINSA_13SM90_TMA_LOADENSA_14ComposedLayoutINSA_7SwizzleILi3ELi4ELi3EEENSA_18smem_ptr_flag_bitsILi16EEENSW_INSB_IJNSB_IJSH_SD_EEENSB_IJNSC_ILi8EEES1C_EEENSB_IJSD_NSC_ILi9EEEEEEEEENSB_IJNSB_IJSD_SX_EEENSB_IJSH_NSC_ILi512EEEEEENSB_IJSX_NSC_ILi4096EEEEEEEEEEEEEvEENS14_INSA_20SM90_TMA_LOAD_IM2COLENS16_IS18_S1A_NSW_INSB_IJNSB_IJSH_NSC_ILi2EEEEEES1D_S1F_EEENSB_IJNSB_IJSD_S1K_EEES1J_NSB_IJSX_NSC_ILi8192EEEEEEEEEEEEEvEEEENS_8epilogue10collective6detail29Sm90TmaWarpSpecializedAdapterINS23_15DefaultEpilogueISM_NSB_IJlNSB_IJSD_llEEESX_EEES28_NS22_6thread17LinearCombinationISM_Li1EffLNS29_9ScaleType4KindE0ELNS_15FloatRoundStyleE2ESM_EENS_4gemm15EpilogueDefaultEEEEEvvEEEEvNT_6ParamsE,"aw",@nobits
	.sectionflags	@""
	.align	16
	.zero		1024


//--------------------- .nv.shared.reserved.0     --------------------------
	.section	.nv.shared.reserved.0,"aw",@nobits
	.weak		__nv_reservedSMEM_offset_0_alias
	.size		__nv_reservedSMEM_offset_0_alias, 0, 0
	.other		__nv_reservedSMEM_offset_0_alias,@"STO_CUDA_RESERVED_SHARED STV_DEFAULT"
__nv_reservedSMEM_offset_0_alias:
	.zero		0


//--------------------- .nv.global                --------------------------
	.section	.nv.global,"aw",@nobits
.nv.global:
	.type		_ZN39_INTERNAL_f305f01c_4_k_cu_c25db475_26184cute1_E,@object
	.size		_ZN39_INTERNAL_f305f01c_4_k_cu_c25db475_26184cute1_E,(_ZN39_INTERNAL_f305f01c_4_k_cu_c25db475_26184cuda3std3__45__cpo6cbeginE - _ZN39_INTERNAL_f305f01c_4_k_cu_c25db475_26184cute1_E)
_ZN39_INTERNAL_f305f01c_4_k_cu_c25db475_26184cute1_E:
	.zero		1
	.type		_ZN39_INTERNAL_f305f01c_4_k_cu_c25db475_26184cuda3std3__45__cpo6cbeginE,@object
	.size		_ZN39_INTERNAL_f305f01c_4_k_cu_c25db475_26184cuda3std3__45__cpo6cbeginE,(_ZN39_INTERNAL_f305f01c_4_k_cu_c25db475_26184cuda3std3__48in_placeE - _ZN39_INTERNAL_f305f01c_4_k_cu_c25db475_26184cuda3std3__45__cpo6cbeginE)
_ZN39_INTERNAL_f305f01c_4_k_cu_c25db475_26184cuda3std3__45__cpo6cbeginE:
	.zero		1
	.type		_ZN39_INTERNAL_f305f01c_4_k_cu_c25db475_26184cuda3std3__48in_placeE,@object
	.size		_ZN39_INTERNAL_f305f01c_4_k_cu_c25db475_26184cuda3std3__48in_placeE,(_ZN39_INTERNAL_f305f01c_4_k_cu_c25db475_26184cuda3std6ranges3__45__cpo9iter_moveE - _ZN39_INTERNAL_f305f01c_4_k_cu_c25db475_26184cuda3std3__48in_placeE)
_ZN39_INTERNAL_f305f01c_4_k_cu_c25db475_26184cuda3std3__48in_placeE:
	.zero		1
	.type		_ZN39_INTERNAL_f305f01c_4_k_cu_c25db475_26184cuda3std6ranges3__45__cpo9iter_moveE,@object
	.size		_ZN39_INTERNAL_f305f01c_4_k_cu_c25db475_26184cuda3std6ranges3__45__cpo9iter_moveE,(_ZN39_INTERNAL_f305f01c_4_k_cu_c25db475_26184cuda3std3__45__cpo5beginE - _ZN39_INTERNAL_f305f01c_4_k_cu_c25db475_26184cuda3std6ranges3__45__cpo9iter_moveE)
_ZN39_INTERNAL_f305f01c_4_k_cu_c25db475_26184cuda3std6ranges3__45__cpo9iter_moveE:
	.zero		1
	.type		_ZN39_INTERNAL_f305f01c_4_k_cu_c25db475_26184cuda3std3__45__cpo5beginE,@object
	.size		_ZN39_INTERNAL_f305f01c_4_k_cu_c25db475_26184cuda3std3__45__cpo5beginE,(_ZN39_INTERNAL_f305f01c_4_k_cu_c25db475_26184cuda3std3__441_GLOBAL__N__f305f01c_4_k_cu_c25db475_26186ignoreE - _ZN39_INTERNAL_f305f01c_4_k_cu_c25db475_26184cuda3std3__45__cpo5beginE)
_ZN39_INTERNAL_f305f01c_4_k_cu_c25db475_26184cuda3std3__45__cpo5beginE:
	.zero		1
	.type		_ZN39_INTERNAL_f305f01c_4_k_cu_c25db475_26184cuda3std3__441_GLOBAL__N__f305f01c_4_k_cu_c25db475_26186ignoreE,@object
	.size		_ZN39_INTERNAL_f305f01c_4_k_cu_c25db475_26184cuda3std3__441_GLOBAL__N__f305f01c_4_k_cu_c25db475_26186ignoreE,(_ZN39_INTERNAL_f305f01c_4_k_cu_c25db475_26184cute7productE - _ZN39_INTERNAL_f305f01c_4_k_cu_c25db475_26184cuda3std3__441_GLOBAL__N__f305f01c_4_k_cu_c25db475_26186ignoreE)
_ZN39_INTERNAL_f305f01c_4_k_cu_c25db475_26184cuda3std3__441_GLOBAL__N__f305f01c_4_k_cu_c25db475_26186ignoreE:
	.zero		1
	.type		_ZN39_INTERNAL_f305f01c_4_k_cu_c25db475_26184cute7productE,@object
	.size		_ZN39_INTERNAL_f305f01c_4_k_cu_c25db475_26184cute7productE,(_ZN39_INTERNAL_f305f01c_4_k_cu_c25db475_26184cuda3std3__45__cpo3endE - _ZN39_INTERNAL_f305f01c_4_k_cu_c25db475_26184cute7productE)
_ZN39_INTERNAL_f305f01c_4_k_cu_c25db475_26184cute7productE:
	.zero		1
	.type		_ZN39_INTERNAL_f305f01c_4_k_cu_c25db475_26184cuda3std3__45__cpo3endE,@object
	.size		_ZN39_INTERNAL_f305f01c_4_k_cu_c25db475_26184cuda3std3__45__cpo3endE,(_ZN39_INTERNAL_f305f01c_4_k_cu_c25db475_26184cuda3std3__419piecewise_constructE - _ZN39_INTERNAL_f305f01c_4_k_cu_c25db475_26184cuda3std3__45__cpo3endE)
_ZN39_INTERNAL_f305f01c_4_k_cu_c25db475_26184cuda3std3__45__cpo3endE:
	.zero		1
	.type		_ZN39_INTERNAL_f305f01c_4_k_cu_c25db475_26184cuda3std3__419piecewise_constructE,@object
	.size		_ZN39_INTERNAL_f305f01c_4_k_cu_c25db475_26184cuda3std3__419piecewise_constructE,(_ZN39_INTERNAL_f305f01c_4_k_cu_c25db475_26184cuda3std3__45__cpo4cendE - _ZN39_INTERNAL_f305f01c_4_k_cu_c25db475_26184cuda3std3__419piecewise_constructE)
_ZN39_INTERNAL_f305f01c_4_k_cu_c25db475_26184cuda3std3__419piecewise_constructE:
	.zero		1
	.type		_ZN39_INTERNAL_f305f01c_4_k_cu_c25db475_26184cuda3std3__45__cpo4cendE,@object
	.size		_ZN39_INTERNAL_f305f01c_4_k_cu_c25db475_26184cuda3std3__45__cpo4cendE,(_ZN39_INTERNAL_f305f01c_4_k_cu_c25db475_26184cuda3std6ranges3__45__cpo4swapE - _ZN39_INTERNAL_f305f01c_4_k_cu_c25db475_26184cuda3std3__45__cpo4cendE)
_ZN39_INTERNAL_f305f01c_4_k_cu_c25db475_26184cuda3std3__45__cpo4cendE:
	.zero		1
	.type		_ZN39_INTERNAL_f305f01c_4_k_cu_c25db475_26184cuda3std6ranges3__45__cpo4swapE,@object
	.size		_ZN39_INTERNAL_f305f01c_4_k_cu_c25db475_26184cuda3std6ranges3__45__cpo4swapE,(.L_7 - _ZN39_INTERNAL_f305f01c_4_k_cu_c25db475_26184cuda3std6ranges3__45__cpo4swapE)
_ZN39_INTERNAL_f305f01c_4_k_cu_c25db475_26184cuda3std6ranges3__45__cpo4swapE:
	.zero		1
.L_7:


//--------------------- .nv.constant0._ZN7cutlass13device_kernelINS_4conv6kernel13ConvUniversalINS1_16ConvProblemShapeILNS1_8OperatorE2ELi2EEENS1_10collective14CollectiveConvINS1_46MainloopSm90TmaGmmaWarpSpecializedImplicitGemmILS5_2ELi9ELi2EN4cute5tupleIJNSA_1CILi1EEESD_SD_EEENS1_36KernelImplicitTmaWarpSpecializedSm90ELi1EEENSB_IJNSC_ILi64EEENSB_IJNSC_ILi128EEEEEENSB_IJSH_EEEEEENS_6half_tESM_NSA_8TiledMMAINSA_8MMA_AtomIJNSA_4SM904GMMA26MMA_64x128x16_F32F16F16_SSILNSQ_5MajorE1ELSS_1ELNSQ_7ScaleInE1ELST_1EEEEEENSA_6LayoutISE_NSB_IJNSC_ILi0EEESX_SX_EEEEENSB_IJNSA_10UnderscoreES10_S10_EEEEENS7_6detail26Sm90ImplicitGemmTileTraitsINSA_13SM90_TMA_LOADENSA_14ComposedLayoutINSA_7SwizzleILi3ELi4ELi3EEENSA_18smem_ptr_flag_bitsILi16EEENSW_INSB_IJNSB_IJSH_SD_EEENSB_IJNSC_ILi8EEES1C_EEENSB_IJSD_NSC_ILi9EEEEEEEEENSB_IJNSB_IJSD_SX_EEENSB_IJSH_NSC_ILi512EEEEEENSB_IJSX_NSC_ILi4096EEEEEEEEEEEEEvEENS14_INSA_20SM90_TMA_LOAD_IM2COLENS16_IS18_S1A_NSW_INSB_IJNSB_IJSH_NSC_ILi2EEEEEES1D_S1F_EEENSB_IJNSB_IJSD_S1K_EEES1J_NSB_IJSX_NSC_ILi8192EEEEEEEEEEEEEvEEEENS_8epilogue10collective6detail29Sm90TmaWarpSpecializedAdapterINS23_15DefaultEpilogueISM_NSB_IJlNSB_IJSD_llEEESX_EEES28_NS22_6thread17LinearCombinationISM_Li1EffLNS29_9ScaleType4KindE0ELNS_15FloatRoundStyleE2ESM_EENS_4gemm15EpilogueDefaultEEEEEvvEEEEvNT_6ParamsE --------------------------
	.section	.nv.constant0._ZN7cutlass13device_kernelINS_4conv6kernel13ConvUniversalINS1_16ConvProblemShapeILNS1_8OperatorE2ELi2EEENS1_10collective14CollectiveConvINS1_46MainloopSm90TmaGmmaWarpSpecializedImplicitGemmILS5_2ELi9ELi2EN4cute5tupleIJNSA_1CILi1EEESD_SD_EEENS1_36KernelImplicitTmaWarpSpecializedSm90ELi1EEENSB_IJNSC_ILi64EEENSB_IJNSC_ILi128EEEEEENSB_IJSH_EEEEEENS_6half_tESM_NSA_8TiledMMAINSA_8MMA_AtomIJNSA_4SM904GMMA26MMA_64x128x16_F32F16F16_SSILNSQ_5MajorE1ELSS_1ELNSQ_7ScaleInE1ELST_1EEEEEENSA_6LayoutISE_NSB_IJNSC_ILi0EEESX_SX_EEEEENSB_IJNSA_10UnderscoreES10_S10_EEEEENS7_6detail26Sm90ImplicitGemmTileTraitsINSA_13SM90_TMA_LOADENSA_14ComposedLayoutINSA_7SwizzleILi3ELi4ELi3EEENSA_18smem_ptr_flag_bitsILi16EEENSW_INSB_IJNSB_IJSH_SD_EEENSB_IJNSC_ILi8EEES1C_EEENSB_IJSD_NSC_ILi9EEEEEEEEENSB_IJNSB_IJSD_SX_EEENSB_IJSH_NSC_ILi512EEEEEENSB_IJSX_NSC_ILi4096EEEEEEEEEEEEEvEENS14_INSA_20SM90_TMA_LOAD_IM2COLENS16_IS18_S1A_NSW_INSB_IJNSB_IJSH_NSC_ILi2EEEEEES1D_S1F_EEENSB_IJNSB_IJSD_S1K_EEES1J_NSB_IJSX_NSC_ILi8192EEEEEEEEEEEEEvEEEENS_8epilogue10collective6detail29Sm90TmaWarpSpecializedAdapterINS23_15DefaultEpilogueISM_NSB_IJlNSB_IJSD_llEEESX_EEES28_NS22_6thread17LinearCombinationISM_Li1EffLNS29_9ScaleType4KindE0ELNS_15FloatRoundStyleE2ESM_EENS_4gemm15EpilogueDefaultEEEEEvvEEEEvNT_6ParamsE,"a",@progbits
	.sectionflags	@""
	.align	4
.nv.constant0._ZN7cutlass13device_kernelINS_4conv6kernel13ConvUniversalINS1_16ConvProblemShapeILNS1_8OperatorE2ELi2EEENS1_10collective14CollectiveConvINS1_46MainloopSm90TmaGmmaWarpSpecializedImplicitGemmILS5_2ELi9ELi2EN4cute5tupleIJNSA_1CILi1EEESD_SD_EEENS1_36KernelImplicitTmaWarpSpecializedSm90ELi1EEENSB_IJNSC_ILi64EEENSB_IJNSC_ILi128EEEEEENSB_IJSH_EEEEEENS_6half_tESM_NSA_8TiledMMAINSA_8MMA_AtomIJNSA_4SM904GMMA26MMA_64x128x16_F32F16F16_SSILNSQ_5MajorE1ELSS_1ELNSQ_7ScaleInE1ELST_1EEEEEENSA_6LayoutISE_NSB_IJNSC_ILi0EEESX_SX_EEEEENSB_IJNSA_10UnderscoreES10_S10_EEEEENS7_6detail26Sm90ImplicitGemmTileTraitsINSA_13SM90_TMA_LOADENSA_14ComposedLayoutINSA_7SwizzleILi3ELi4ELi3EEENSA_18smem_ptr_flag_bitsILi16EEENSW_INSB_IJNSB_IJSH_SD_EEENSB_IJNSC_ILi8EEES1C_EEENSB_IJSD_NSC_ILi9EEEEEEEEENSB_IJNSB_IJSD_SX_EEENSB_IJSH_NSC_ILi512EEEEEENSB_IJSX_NSC_ILi4096EEEEEEEEEEEEEvEENS14_INSA_20SM90_TMA_LOAD_IM2COLENS16_IS18_S1A_NSW_INSB_IJNSB_IJSH_NSC_ILi2EEEEEES1D_S1F_EEENSB_IJNSB_IJSD_S1K_EEES1J_NSB_IJSX_NSC_ILi8192EEEEEEEEEEEEEvEEEENS_8epilogue10collective6detail29Sm90TmaWarpSpecializedAdapterINS23_15DefaultEpilogueISM_NSB_IJlNSB_IJSD_llEEESX_EEES28_NS22_6thread17LinearCombinationISM_Li1EffLNS29_9ScaleType4KindE0ELNS_15FloatRoundStyleE2ESM_EENS_4gemm15EpilogueDefaultEEEEEvvEEEEvNT_6ParamsE:
	.zero		1536


//--------------------- SYMBOLS --------------------------

	.type		.nv.reservedSmem.offset0,@object
	.size		.nv.reservedSmem.offset0,0x4
